//
// Generated by NVIDIA NVVM Compiler
//
// Compiler Build ID: CL-36424714
// Cuda compilation tools, release 13.0, V13.0.88
// Based on NVVM 20.0.0
//

.version 9.0
.target sm_100
.address_size 64

	// .globl	_ZN3cub18CUB_300001_SM_10006detail11EmptyKernelIvEEvv
.global .align 1 .b8 _ZN30_INTERNAL_196c221d_4_k_cu_main4cuda3std3__45__cpo5beginE[1];
.global .align 1 .b8 _ZN30_INTERNAL_196c221d_4_k_cu_main4cuda3std3__45__cpo3endE[1];
.global .align 1 .b8 _ZN30_INTERNAL_196c221d_4_k_cu_main4cuda3std3__45__cpo6cbeginE[1];
.global .align 1 .b8 _ZN30_INTERNAL_196c221d_4_k_cu_main4cuda3std3__45__cpo4cendE[1];
.global .align 1 .b8 _ZN30_INTERNAL_196c221d_4_k_cu_main4cuda3std3__45__cpo6rbeginE[1];
.global .align 1 .b8 _ZN30_INTERNAL_196c221d_4_k_cu_main4cuda3std3__45__cpo4rendE[1];
.global .align 1 .b8 _ZN30_INTERNAL_196c221d_4_k_cu_main4cuda3std3__45__cpo7crbeginE[1];
.global .align 1 .b8 _ZN30_INTERNAL_196c221d_4_k_cu_main4cuda3std3__45__cpo5crendE[1];
.global .align 1 .b8 _ZN30_INTERNAL_196c221d_4_k_cu_main4cuda3std3__432_GLOBAL__N__196c221d_4_k_cu_main6ignoreE[1];
.global .align 1 .b8 _ZN30_INTERNAL_196c221d_4_k_cu_main4cuda3std3__419piecewise_constructE[1];
.global .align 1 .b8 _ZN30_INTERNAL_196c221d_4_k_cu_main4cuda3std3__48in_placeE[1];
.global .align 1 .b8 _ZN30_INTERNAL_196c221d_4_k_cu_main4cuda3std3__420unreachable_sentinelE[1];
.global .align 1 .b8 _ZN30_INTERNAL_196c221d_4_k_cu_main4cuda3std3__47nulloptE[1];
.global .align 1 .b8 _ZN30_INTERNAL_196c221d_4_k_cu_main4cuda3std3__48unexpectE[1];
.global .align 1 .b8 _ZN30_INTERNAL_196c221d_4_k_cu_main4cuda3std6ranges3__45__cpo4swapE[1];
.global .align 1 .b8 _ZN30_INTERNAL_196c221d_4_k_cu_main4cuda3std6ranges3__45__cpo9iter_moveE[1];
.global .align 1 .b8 _ZN30_INTERNAL_196c221d_4_k_cu_main4cuda3std6ranges3__45__cpo5beginE[1];
.global .align 1 .b8 _ZN30_INTERNAL_196c221d_4_k_cu_main4cuda3std6ranges3__45__cpo3endE[1];
.global .align 1 .b8 _ZN30_INTERNAL_196c221d_4_k_cu_main4cuda3std6ranges3__45__cpo6cbeginE[1];
.global .align 1 .b8 _ZN30_INTERNAL_196c221d_4_k_cu_main4cuda3std6ranges3__45__cpo4cendE[1];
.global .align 1 .b8 _ZN30_INTERNAL_196c221d_4_k_cu_main4cuda3std6ranges3__45__cpo7advanceE[1];
.global .align 1 .b8 _ZN30_INTERNAL_196c221d_4_k_cu_main4cuda3std6ranges3__45__cpo9iter_swapE[1];
.global .align 1 .b8 _ZN30_INTERNAL_196c221d_4_k_cu_main4cuda3std6ranges3__45__cpo4nextE[1];
.global .align 1 .b8 _ZN30_INTERNAL_196c221d_4_k_cu_main4cuda3std6ranges3__45__cpo4prevE[1];
.global .align 1 .b8 _ZN30_INTERNAL_196c221d_4_k_cu_main4cuda3std6ranges3__45__cpo4dataE[1];
.global .align 1 .b8 _ZN30_INTERNAL_196c221d_4_k_cu_main4cuda3std6ranges3__45__cpo5cdataE[1];
.global .align 1 .b8 _ZN30_INTERNAL_196c221d_4_k_cu_main4cuda3std6ranges3__45__cpo4sizeE[1];
.global .align 1 .b8 _ZN30_INTERNAL_196c221d_4_k_cu_main4cuda3std6ranges3__45__cpo5ssizeE[1];
.global .align 1 .b8 _ZN30_INTERNAL_196c221d_4_k_cu_main4cuda3std6ranges3__45__cpo8distanceE[1];
.global .align 1 .b8 _ZN30_INTERNAL_196c221d_4_k_cu_main6thrust24THRUST_300001_SM_1000_NS8cuda_cub3parE[1];
.global .align 1 .b8 _ZN30_INTERNAL_196c221d_4_k_cu_main6thrust24THRUST_300001_SM_1000_NS8cuda_cub10par_nosyncE[1];
.global .align 1 .b8 _ZN30_INTERNAL_196c221d_4_k_cu_main6thrust24THRUST_300001_SM_1000_NS6system6detail10sequential3seqE[1];
.global .align 1 .b8 _ZN30_INTERNAL_196c221d_4_k_cu_main6thrust24THRUST_300001_SM_1000_NS12placeholders2_1E[1];
.global .align 1 .b8 _ZN30_INTERNAL_196c221d_4_k_cu_main6thrust24THRUST_300001_SM_1000_NS12placeholders2_2E[1];
.global .align 1 .b8 _ZN30_INTERNAL_196c221d_4_k_cu_main6thrust24THRUST_300001_SM_1000_NS12placeholders2_3E[1];
.global .align 1 .b8 _ZN30_INTERNAL_196c221d_4_k_cu_main6thrust24THRUST_300001_SM_1000_NS12placeholders2_4E[1];
.global .align 1 .b8 _ZN30_INTERNAL_196c221d_4_k_cu_main6thrust24THRUST_300001_SM_1000_NS12placeholders2_5E[1];
.global .align 1 .b8 _ZN30_INTERNAL_196c221d_4_k_cu_main6thrust24THRUST_300001_SM_1000_NS12placeholders2_6E[1];
.global .align 1 .b8 _ZN30_INTERNAL_196c221d_4_k_cu_main6thrust24THRUST_300001_SM_1000_NS12placeholders2_7E[1];
.global .align 1 .b8 _ZN30_INTERNAL_196c221d_4_k_cu_main6thrust24THRUST_300001_SM_1000_NS12placeholders2_8E[1];
.global .align 1 .b8 _ZN30_INTERNAL_196c221d_4_k_cu_main6thrust24THRUST_300001_SM_1000_NS12placeholders2_9E[1];
.global .align 1 .b8 _ZN30_INTERNAL_196c221d_4_k_cu_main6thrust24THRUST_300001_SM_1000_NS12placeholders3_10E[1];
.global .align 1 .b8 _ZN30_INTERNAL_196c221d_4_k_cu_main6thrust24THRUST_300001_SM_1000_NS3seqE[1];

.visible .entry _ZN3cub18CUB_300001_SM_10006detail11EmptyKernelIvEEvv()
{


	ret;

}
	// .globl	_ZN3cub18CUB_300001_SM_10006detail8for_each13static_kernelINS2_12policy_hub_t12policy_500_tEmN6thrust24THRUST_300001_SM_1000_NS8cuda_cub20__uninitialized_fill7functorINS7_10device_ptrIfEEfEEEEvT0_T1_
.visible .entry _ZN3cub18CUB_300001_SM_10006detail8for_each13static_kernelINS2_12policy_hub_t12policy_500_tEmN6thrust24THRUST_300001_SM_1000_NS8cuda_cub20__uninitialized_fill7functorINS7_10device_ptrIfEEfEEEEvT0_T1_(
	.param .u64 _ZN3cub18CUB_300001_SM_10006detail8for_each13static_kernelINS2_12policy_hub_t12policy_500_tEmN6thrust24THRUST_300001_SM_1000_NS8cuda_cub20__uninitialized_fill7functorINS7_10device_ptrIfEEfEEEEvT0_T1__param_0,
	.param .align 8 .b8 _ZN3cub18CUB_300001_SM_10006detail8for_each13static_kernelINS2_12policy_hub_t12policy_500_tEmN6thrust24THRUST_300001_SM_1000_NS8cuda_cub20__uninitialized_fill7functorINS7_10device_ptrIfEEfEEEEvT0_T1__param_1[16]
)
.maxntid 256
{
	.reg .pred 	%p<4>;
	.reg .b16 	%rs<5>;
	.reg .b32 	%r<10>;
	.reg .b32 	%f<3>;
	.reg .b64 	%rd<16>;

	ld.param.f32 	%f2, [_ZN3cub18CUB_300001_SM_10006detail8for_each13static_kernelINS2_12policy_hub_t12policy_500_tEmN6thrust24THRUST_300001_SM_1000_NS8cuda_cub20__uninitialized_fill7functorINS7_10device_ptrIfEEfEEEEvT0_T1__param_1+8];
	ld.param.u64 	%rd4, [_ZN3cub18CUB_300001_SM_10006detail8for_each13static_kernelINS2_12policy_hub_t12policy_500_tEmN6thrust24THRUST_300001_SM_1000_NS8cuda_cub20__uninitialized_fill7functorINS7_10device_ptrIfEEfEEEEvT0_T1__param_1];
	ld.param.u64 	%rd5, [_ZN3cub18CUB_300001_SM_10006detail8for_each13static_kernelINS2_12policy_hub_t12policy_500_tEmN6thrust24THRUST_300001_SM_1000_NS8cuda_cub20__uninitialized_fill7functorINS7_10device_ptrIfEEfEEEEvT0_T1__param_0];
	mov.u32 	%r7, %ctaid.x;
	mul.wide.u32 	%rd1, %r7, 512;
	sub.s64 	%rd2, %rd5, %rd1;
	setp.lt.u64 	%p1, %rd2, 512;
	@%p1 bra 	$L__BB1_2;
	mov.u32 	%r9, %tid.x;
	cvta.to.global.u64 	%rd11, %rd4;
	cvt.u64.u32 	%rd12, %r9;
	add.s64 	%rd13, %rd1, %rd12;
	shl.b64 	%rd14, %rd13, 2;
	add.s64 	%rd15, %rd11, %rd14;
	st.global.f32 	[%rd15], %f2;
	st.global.f32 	[%rd15+1024], %f2;
	bra.uni 	$L__BB1_6;
$L__BB1_2:
	cvta.to.global.u64 	%rd6, %rd4;
	mov.u32 	%r1, %tid.x;
	cvt.u64.u32 	%rd7, %r1;
	setp.le.u64 	%p2, %rd2, %rd7;
	add.s64 	%rd8, %rd1, %rd7;
	shl.b64 	%rd9, %rd8, 2;
	add.s64 	%rd3, %rd6, %rd9;
	@%p2 bra 	$L__BB1_4;
	st.global.f32 	[%rd3], %f2;
$L__BB1_4:
	add.s32 	%r8, %r1, 256;
	cvt.u64.u32 	%rd10, %r8;
	setp.le.u64 	%p3, %rd2, %rd10;
	@%p3 bra 	$L__BB1_6;
	st.global.f32 	[%rd3+1024], %f2;
$L__BB1_6:
	ret;

}
	// .globl	_ZN3cub18CUB_300001_SM_10006detail8for_each13static_kernelINS2_12policy_hub_t12policy_500_tElNS2_12op_wrapper_tIl18arbitrary_functor1N6thrust24THRUST_300001_SM_1000_NS12zip_iteratorIN4cuda3std3__45tupleIJNS9_6detail15normal_iteratorINS9_10device_ptrIfEEEESJ_SJ_SJ_EEEEEEEEEvT0_T1_
.visible .entry _ZN3cub18CUB_300001_SM_10006detail8for_each13static_kernelINS2_12policy_hub_t12policy_500_tElNS2_12op_wrapper_tIl18arbitrary_functor1N6thrust24THRUST_300001_SM_1000_NS12zip_iteratorIN4cuda3std3__45tupleIJNS9_6detail15normal_iteratorINS9_10device_ptrIfEEEESJ_SJ_SJ_EEEEEEEEEvT0_T1_(
	.param .u64 _ZN3cub18CUB_300001_SM_10006detail8for_each13static_kernelINS2_12policy_hub_t12policy_500_tElNS2_12op_wrapper_tIl18arbitrary_functor1N6thrust24THRUST_300001_SM_1000_NS12zip_iteratorIN4cuda3std3__45tupleIJNS9_6detail15normal_iteratorINS9_10device_ptrIfEEEESJ_SJ_SJ_EEEEEEEEEvT0_T1__param_0,
	.param .align 8 .b8 _ZN3cub18CUB_300001_SM_10006detail8for_each13static_kernelINS2_12policy_hub_t12policy_500_tElNS2_12op_wrapper_tIl18arbitrary_functor1N6thrust24THRUST_300001_SM_1000_NS12zip_iteratorIN4cuda3std3__45tupleIJNS9_6detail15normal_iteratorINS9_10device_ptrIfEEEESJ_SJ_SJ_EEEEEEEEEvT0_T1__param_1[40]
)
.maxntid 256
{
	.reg .pred 	%p<4>;
	.reg .b16 	%rs<9>;
	.reg .b32 	%r<16>;
	.reg .b32 	%f<17>;
	.reg .b64 	%rd<38>;

	ld.param.u64 	%rd12, [_ZN3cub18CUB_300001_SM_10006detail8for_each13static_kernelINS2_12policy_hub_t12policy_500_tElNS2_12op_wrapper_tIl18arbitrary_functor1N6thrust24THRUST_300001_SM_1000_NS12zip_iteratorIN4cuda3std3__45tupleIJNS9_6detail15normal_iteratorINS9_10device_ptrIfEEEESJ_SJ_SJ_EEEEEEEEEvT0_T1__param_1+24];
	ld.param.u64 	%rd11, [_ZN3cub18CUB_300001_SM_10006detail8for_each13static_kernelINS2_12policy_hub_t12policy_500_tElNS2_12op_wrapper_tIl18arbitrary_functor1N6thrust24THRUST_300001_SM_1000_NS12zip_iteratorIN4cuda3std3__45tupleIJNS9_6detail15normal_iteratorINS9_10device_ptrIfEEEESJ_SJ_SJ_EEEEEEEEEvT0_T1__param_1+16];
	ld.param.u64 	%rd10, [_ZN3cub18CUB_300001_SM_10006detail8for_each13static_kernelINS2_12policy_hub_t12policy_500_tElNS2_12op_wrapper_tIl18arbitrary_functor1N6thrust24THRUST_300001_SM_1000_NS12zip_iteratorIN4cuda3std3__45tupleIJNS9_6detail15normal_iteratorINS9_10device_ptrIfEEEESJ_SJ_SJ_EEEEEEEEEvT0_T1__param_1+8];
	ld.param.u64 	%rd9, [_ZN3cub18CUB_300001_SM_10006detail8for_each13static_kernelINS2_12policy_hub_t12policy_500_tElNS2_12op_wrapper_tIl18arbitrary_functor1N6thrust24THRUST_300001_SM_1000_NS12zip_iteratorIN4cuda3std3__45tupleIJNS9_6detail15normal_iteratorINS9_10device_ptrIfEEEESJ_SJ_SJ_EEEEEEEEEvT0_T1__param_1];
	ld.param.u64 	%rd13, [_ZN3cub18CUB_300001_SM_10006detail8for_each13static_kernelINS2_12policy_hub_t12policy_500_tElNS2_12op_wrapper_tIl18arbitrary_functor1N6thrust24THRUST_300001_SM_1000_NS12zip_iteratorIN4cuda3std3__45tupleIJNS9_6detail15normal_iteratorINS9_10device_ptrIfEEEESJ_SJ_SJ_EEEEEEEEEvT0_T1__param_0];
	mov.u32 	%r11, %ctaid.x;
	mul.wide.u32 	%rd1, %r11, 512;
	sub.s64 	%rd2, %rd13, %rd1;
	setp.lt.s64 	%p1, %rd2, 512;
	@%p1 bra 	$L__BB2_2;
	mov.u32 	%r15, %tid.x;
	cvta.to.global.u64 	%rd27, %rd12;
	cvta.to.global.u64 	%rd28, %rd11;
	cvta.to.global.u64 	%rd29, %rd10;
	cvta.to.global.u64 	%rd30, %rd9;
	cvt.u64.u32 	%rd31, %r15;
	add.s64 	%rd32, %rd1, %rd31;
	shl.b64 	%rd33, %rd32, 2;
	add.s64 	%rd34, %rd30, %rd33;
	add.s64 	%rd35, %rd29, %rd33;
	add.s64 	%rd36, %rd28, %rd33;
	add.s64 	%rd37, %rd27, %rd33;
	ld.global.f32 	%f9, [%rd34];
	ld.global.f32 	%f10, [%rd35];
	ld.global.f32 	%f11, [%rd36];
	fma.rn.f32 	%f12, %f10, %f11, %f9;
	st.global.f32 	[%rd37], %f12;
	ld.global.f32 	%f13, [%rd34+1024];
	ld.global.f32 	%f14, [%rd35+1024];
	ld.global.f32 	%f15, [%rd36+1024];
	fma.rn.f32 	%f16, %f14, %f15, %f13;
	st.global.f32 	[%rd37+1024], %f16;
	bra.uni 	$L__BB2_6;
$L__BB2_2:
	cvta.to.global.u64 	%rd3, %rd9;
	cvta.to.global.u64 	%rd4, %rd10;
	cvta.to.global.u64 	%rd5, %rd11;
	cvta.to.global.u64 	%rd6, %rd12;
	mov.u32 	%r12, %tid.x;
	cvt.s64.s32 	%rd7, %rd2;
	cvt.u64.u32 	%rd8, %r12;
	setp.le.s64 	%p2, %rd7, %rd8;
	@%p2 bra 	$L__BB2_4;
	add.s64 	%rd14, %rd1, %rd8;
	shl.b64 	%rd15, %rd14, 2;
	add.s64 	%rd16, %rd3, %rd15;
	add.s64 	%rd17, %rd4, %rd15;
	add.s64 	%rd18, %rd5, %rd15;
	add.s64 	%rd19, %rd6, %rd15;
	ld.global.f32 	%f1, [%rd16];
	ld.global.f32 	%f2, [%rd17];
	ld.global.f32 	%f3, [%rd18];
	fma.rn.f32 	%f4, %f2, %f3, %f1;
	st.global.f32 	[%rd19], %f4;
$L__BB2_4:
	cvt.u32.u64 	%r13, %rd8;
	add.s32 	%r14, %r13, 256;
	cvt.u64.u32 	%rd20, %r14;
	setp.le.s64 	%p3, %rd7, %rd20;
	@%p3 bra 	$L__BB2_6;
	add.s64 	%rd21, %rd1, %rd8;
	shl.b64 	%rd22, %rd21, 2;
	add.s64 	%rd23, %rd3, %rd22;
	add.s64 	%rd24, %rd4, %rd22;
	add.s64 	%rd25, %rd5, %rd22;
	add.s64 	%rd26, %rd6, %rd22;
	ld.global.f32 	%f5, [%rd23+1024];
	ld.global.f32 	%f6, [%rd24+1024];
	ld.global.f32 	%f7, [%rd25+1024];
	fma.rn.f32 	%f8, %f6, %f7, %f5;
	st.global.f32 	[%rd26+1024], %f8;
$L__BB2_6:
	ret;

}
	// .globl	_ZN3cub18CUB_300001_SM_10006detail8for_each13static_kernelINS2_12policy_hub_t12policy_500_tElNS2_12op_wrapper_tIlN6thrust24THRUST_300001_SM_1000_NS12zip_functionI18arbitrary_functor2EENS8_12zip_iteratorIN4cuda3std3__45tupleIJNS8_6detail15normal_iteratorINS8_10device_ptrIfEEEESL_SL_SL_EEEEEEEEEvT0_T1_
.visible .entry _ZN3cub18CUB_300001_SM_10006detail8for_each13static_kernelINS2_12policy_hub_t12policy_500_tElNS2_12op_wrapper_tIlN6thrust24THRUST_300001_SM_1000_NS12zip_functionI18arbitrary_functor2EENS8_12zip_iteratorIN4cuda3std3__45tupleIJNS8_6detail15normal_iteratorINS8_10device_ptrIfEEEESL_SL_SL_EEEEEEEEEvT0_T1_(
	.param .u64 _ZN3cub18CUB_300001_SM_10006detail8for_each13static_kernelINS2_12policy_hub_t12policy_500_tElNS2_12op_wrapper_tIlN6thrust24THRUST_300001_SM_1000_NS12zip_functionI18arbitrary_functor2EENS8_12zip_iteratorIN4cuda3std3__45tupleIJNS8_6detail15normal_iteratorINS8_10device_ptrIfEEEESL_SL_SL_EEEEEEEEEvT0_T1__param_0,
	.param .align 8 .b8 _ZN3cub18CUB_300001_SM_10006detail8for_each13static_kernelINS2_12policy_hub_t12policy_500_tElNS2_12op_wrapper_tIlN6thrust24THRUST_300001_SM_1000_NS12zip_functionI18arbitrary_functor2EENS8_12zip_iteratorIN4cuda3std3__45tupleIJNS8_6detail15normal_iteratorINS8_10device_ptrIfEEEESL_SL_SL_EEEEEEEEEvT0_T1__param_1[40]
)
.maxntid 256
{
	.reg .pred 	%p<4>;
	.reg .b16 	%rs<9>;
	.reg .b32 	%r<16>;
	.reg .b32 	%f<17>;
	.reg .b64 	%rd<38>;

	ld.param.u64 	%rd12, [_ZN3cub18CUB_300001_SM_10006detail8for_each13static_kernelINS2_12policy_hub_t12policy_500_tElNS2_12op_wrapper_tIlN6thrust24THRUST_300001_SM_1000_NS12zip_functionI18arbitrary_functor2EENS8_12zip_iteratorIN4cuda3std3__45tupleIJNS8_6detail15normal_iteratorINS8_10device_ptrIfEEEESL_SL_SL_EEEEEEEEEvT0_T1__param_1+24];
	ld.param.u64 	%rd11, [_ZN3cub18CUB_300001_SM_10006detail8for_each13static_kernelINS2_12policy_hub_t12policy_500_tElNS2_12op_wrapper_tIlN6thrust24THRUST_300001_SM_1000_NS12zip_functionI18arbitrary_functor2EENS8_12zip_iteratorIN4cuda3std3__45tupleIJNS8_6detail15normal_iteratorINS8_10device_ptrIfEEEESL_SL_SL_EEEEEEEEEvT0_T1__param_1+16];
	ld.param.u64 	%rd10, [_ZN3cub18CUB_300001_SM_10006detail8for_each13static_kernelINS2_12policy_hub_t12policy_500_tElNS2_12op_wrapper_tIlN6thrust24THRUST_300001_SM_1000_NS12zip_functionI18arbitrary_functor2EENS8_12zip_iteratorIN4cuda3std3__45tupleIJNS8_6detail15normal_iteratorINS8_10device_ptrIfEEEESL_SL_SL_EEEEEEEEEvT0_T1__param_1+8];
	ld.param.u64 	%rd9, [_ZN3cub18CUB_300001_SM_10006detail8for_each13static_kernelINS2_12policy_hub_t12policy_500_tElNS2_12op_wrapper_tIlN6thrust24THRUST_300001_SM_1000_NS12zip_functionI18arbitrary_functor2EENS8_12zip_iteratorIN4cuda3std3__45tupleIJNS8_6detail15normal_iteratorINS8_10device_ptrIfEEEESL_SL_SL_EEEEEEEEEvT0_T1__param_1];
	ld.param.u64 	%rd13, [_ZN3cub18CUB_300001_SM_10006detail8for_each13static_kernelINS2_12policy_hub_t12policy_500_tElNS2_12op_wrapper_tIlN6thrust24THRUST_300001_SM_1000_NS12zip_functionI18arbitrary_functor2EENS8_12zip_iteratorIN4cuda3std3__45tupleIJNS8_6detail15normal_iteratorINS8_10device_ptrIfEEEESL_SL_SL_EEEEEEEEEvT0_T1__param_0];
	mov.u32 	%r11, %ctaid.x;
	mul.wide.u32 	%rd1, %r11, 512;
	sub.s64 	%rd2, %rd13, %rd1;
	setp.lt.s64 	%p1, %rd2, 512;
	@%p1 bra 	$L__BB3_2;
	mov.u32 	%r15, %tid.x;
	cvta.to.global.u64 	%rd27, %rd12;
	cvta.to.global.u64 	%rd28, %rd11;
	cvta.to.global.u64 	%rd29, %rd10;
	cvta.to.global.u64 	%rd30, %rd9;
	cvt.u64.u32 	%rd31, %r15;
	add.s64 	%rd32, %rd1, %rd31;
	shl.b64 	%rd33, %rd32, 2;
	add.s64 	%rd34, %rd30, %rd33;
	add.s64 	%rd35, %rd29, %rd33;
	add.s64 	%rd36, %rd28, %rd33;
	add.s64 	%rd37, %rd27, %rd33;
	ld.global.f32 	%f9, [%rd34];
	ld.global.f32 	%f10, [%rd35];
	ld.global.f32 	%f11, [%rd36];
	fma.rn.f32 	%f12, %f10, %f11, %f9;
	st.global.f32 	[%rd37], %f12;
	ld.global.f32 	%f13, [%rd34+1024];
	ld.global.f32 	%f14, [%rd35+1024];
	ld.global.f32 	%f15, [%rd36+1024];
	fma.rn.f32 	%f16, %f14, %f15, %f13;
	st.global.f32 	[%rd37+1024], %f16;
	bra.uni 	$L__BB3_6;
$L__BB3_2:
	cvta.to.global.u64 	%rd3, %rd9;
	cvta.to.global.u64 	%rd4, %rd10;
	cvta.to.global.u64 	%rd5, %rd11;
	cvta.to.global.u64 	%rd6, %rd12;
	mov.u32 	%r12, %tid.x;
	cvt.s64.s32 	%rd7, %rd2;
	cvt.u64.u32 	%rd8, %r12;
	setp.le.s64 	%p2, %rd7, %rd8;
	@%p2 bra 	$L__BB3_4;
	add.s64 	%rd14, %rd1, %rd8;
	shl.b64 	%rd15, %rd14, 2;
	add.s64 	%rd16, %rd3, %rd15;
	add.s64 	%rd17, %rd4, %rd15;
	add.s64 	%rd18, %rd5, %rd15;
	add.s64 	%rd19, %rd6, %rd15;
	ld.global.f32 	%f1, [%rd16];
	ld.global.f32 	%f2, [%rd17];
	ld.global.f32 	%f3, [%rd18];
	fma.rn.f32 	%f4, %f2, %f3, %f1;
	st.global.f32 	[%rd19], %f4;
$L__BB3_4:
	cvt.u32.u64 	%r13, %rd8;
	add.s32 	%r14, %r13, 256;
	cvt.u64.u32 	%rd20, %r14;
	setp.le.s64 	%p3, %rd7, %rd20;
	@%p3 bra 	$L__BB3_6;
	add.s64 	%rd21, %rd1, %rd8;
	shl.b64 	%rd22, %rd21, 2;
	add.s64 	%rd23, %rd3, %rd22;
	add.s64 	%rd24, %rd4, %rd22;
	add.s64 	%rd25, %rd5, %rd22;
	add.s64 	%rd26, %rd6, %rd22;
	ld.global.f32 	%f5, [%rd23+1024];
	ld.global.f32 	%f6, [%rd24+1024];
	ld.global.f32 	%f7, [%rd25+1024];
	fma.rn.f32 	%f8, %f6, %f7, %f5;
	st.global.f32 	[%rd26+1024], %f8;
$L__BB3_6:
	ret;

}


// ===== COMPILED SASS (sm_100) =====

	.target	sm_100

	.elftype	@"ET_EXEC"


//--------------------- .note.nv.tkinfo           --------------------------
	.section	.note.nv.tkinfo,"",@"SHT_NOTE"
	.sectionflags	@"SHF_NOTE_NV_TKINFO"
	.tkinfo
        /*0018*/ 	.word	0x00000002
        /*0030*/ 	.string	""
        /*0030*/ 	.string	"ptxas"
        /*0030*/ 	.string	"Cuda compilation tools, release 13.0, V13.0.88"
        /*0030*/ 	.string	"Build cuda_13.0.r13.0/compiler.36424714_0"
        /*0030*/ 	.string	"-arch sm_100 -m 64 "



//--------------------- .note.nv.cuinfo           --------------------------
	.section	.note.nv.cuinfo,"",@"SHT_NOTE"
	.sectionflags	@"SHF_NOTE_NV_CUINFO"
        /*0018*/ 	.short	0x0002
        /*001a*/ 	.short	0x0064
        /*001c*/ 	.short	0x0082
	.zero		2


//--------------------- .nv.info                  --------------------------
	.section	.nv.info,"",@"SHT_CUDA_INFO"
	.align	4


	//----- nvinfo : EIATTR_REGCOUNT
	.align		4
        /*0000*/ 	.byte	0x04, 0x2f
        /*0002*/ 	.short	(.L_44 - .L_43)
	.align		4
.L_43:
        /*0004*/ 	.word	index@(_ZN3cub18CUB_300001_SM_10006detail11EmptyKernelIvEEvv)
        /*0008*/ 	.word	0x00000004


	//----- nvinfo : EIATTR_FRAME_SIZE
	.align		4
.L_44:
        /*000c*/ 	.byte	0x04, 0x11
        /*000e*/ 	.short	(.L_46 - .L_45)
	.align		4
.L_45:
        /*0010*/ 	.word	index@(_ZN3cub18CUB_300001_SM_10006detail11EmptyKernelIvEEvv)
        /*0014*/ 	.word	0x00000000


	//----- nvinfo : EIATTR_REGCOUNT
	.align		4
.L_46:
        /*0018*/ 	.byte	0x04, 0x2f
        /*001a*/ 	.short	(.L_48 - .L_47)
	.align		4
.L_47:
        /*001c*/ 	.word	index@(_ZN3cub18CUB_300001_SM_10006detail8for_each13static_kernelINS2_12policy_hub_t12policy_500_tEmN6thrust24THRUST_300001_SM_1000_NS8cuda_cub20__uninitialized_fill7functorINS7_10device_ptrIfEEfEEEEvT0_T1_)
        /*0020*/ 	.word	0x00000008


	//----- nvinfo : EIATTR_FRAME_SIZE
	.align		4
.L_48:
        /*0024*/ 	.byte	0x04, 0x11
        /*0026*/ 	.short	(.L_50 - .L_49)
	.align		4
.L_49:
        /*0028*/ 	.word	index@(_ZN3cub18CUB_300001_SM_10006detail8for_each13static_kernelINS2_12policy_hub_t12policy_500_tEmN6thrust24THRUST_300001_SM_1000_NS8cuda_cub20__uninitialized_fill7functorINS7_10device_ptrIfEEfEEEEvT0_T1_)
        /*002c*/ 	.word	0x00000000


	//----- nvinfo : EIATTR_REGCOUNT
	.align		4
.L_50:
        /*0030*/ 	.byte	0x04, 0x2f
        /*0032*/ 	.short	(.L_52 - .L_51)
	.align		4
.L_51:
        /*0034*/ 	.word	index@(_ZN3cub18CUB_300001_SM_10006detail8for_each13static_kernelINS2_12policy_hub_t12policy_500_tElNS2_12op_wrapper_tIl18arbitrary_functor1N6thrust24THRUST_300001_SM_1000_NS12zip_iteratorIN4cuda3std3__45tupleIJNS9_6detail15normal_iteratorINS9_10device_ptrIfEEEESJ_SJ_SJ_EEEEEEEEEvT0_T1_)
        /*0038*/ 	.word	0x00000010


	//----- nvinfo : EIATTR_FRAME_SIZE
	.align		4
.L_52:
        /*003c*/ 	.byte	0x04, 0x11
        /*003e*/ 	.short	(.L_54 - .L_53)
	.align		4
.L_53:
        /*0040*/ 	.word	index@(_ZN3cub18CUB_300001_SM_10006detail8for_each13static_kernelINS2_12policy_hub_t12policy_500_tElNS2_12op_wrapper_tIl18arbitrary_functor1N6thrust24THRUST_300001_SM_1000_NS12zip_iteratorIN4cuda3std3__45tupleIJNS9_6detail15normal_iteratorINS9_10device_ptrIfEEEESJ_SJ_SJ_EEEEEEEEEvT0_T1_)
        /*0044*/ 	.word	0x00000000


	//----- nvinfo : EIATTR_REGCOUNT
	.align		4
.L_54:
        /*0048*/ 	.byte	0x04, 0x2f
        /*004a*/ 	.short	(.L_56 - .L_55)
	.align		4
.L_55:
        /*004c*/ 	.word	index@(_ZN3cub18CUB_300001_SM_10006detail8for_each13static_kernelINS2_12policy_hub_t12policy_500_tElNS2_12op_wrapper_tIlN6thrust24THRUST_300001_SM_1000_NS12zip_functionI18arbitrary_functor2EENS8_12zip_iteratorIN4cuda3std3__45tupleIJNS8_6detail15normal_iteratorINS8_10device_ptrIfEEEESL_SL_SL_EEEEEEEEEvT0_T1_)
        /*0050*/ 	.word	0x00000010


	//----- nvinfo : EIATTR_FRAME_SIZE
	.align		4
.L_56:
        /*0054*/ 	.byte	0x04, 0x11
        /*0056*/ 	.short	(.L_58 - .L_57)
	.align		4
.L_57:
        /*0058*/ 	.word	index@(_ZN3cub18CUB_300001_SM_10006detail8for_each13static_kernelINS2_12policy_hub_t12policy_500_tElNS2_12op_wrapper_tIlN6thrust24THRUST_300001_SM_1000_NS12zip_functionI18arbitrary_functor2EENS8_12zip_iteratorIN4cuda3std3__45tupleIJNS8_6detail15normal_iteratorINS8_10device_ptrIfEEEESL_SL_SL_EEEEEEEEEvT0_T1_)
        /*005c*/ 	.word	0x00000000


	//----- nvinfo : EIATTR_MIN_STACK_SIZE
	.align		4
.L_58:
        /*0060*/ 	.byte	0x04, 0x12
        /*0062*/ 	.short	(.L_60 - .L_59)
	.align		4
.L_59:
        /*0064*/ 	.word	index@(_ZN3cub18CUB_300001_SM_10006detail8for_each13static_kernelINS2_12policy_hub_t12policy_500_tElNS2_12op_wrapper_tIlN6thrust24THRUST_300001_SM_1000_NS12zip_functionI18arbitrary_functor2EENS8_12zip_iteratorIN4cuda3std3__45tupleIJNS8_6detail15normal_iteratorINS8_10device_ptrIfEEEESL_SL_SL_EEEEEEEEEvT0_T1_)
        /*0068*/ 	.word	0x00000000


	//----- nvinfo : EIATTR_MIN_STACK_SIZE
	.align		4
.L_60:
        /*006c*/ 	.byte	0x04, 0x12
        /*006e*/ 	.short	(.L_62 - .L_61)
	.align		4
.L_61:
        /*0070*/ 	.word	index@(_ZN3cub18CUB_300001_SM_10006detail8for_each13static_kernelINS2_12policy_hub_t12policy_500_tElNS2_12op_wrapper_tIl18arbitrary_functor1N6thrust24THRUST_300001_SM_1000_NS12zip_iteratorIN4cuda3std3__45tupleIJNS9_6detail15normal_iteratorINS9_10device_ptrIfEEEESJ_SJ_SJ_EEEEEEEEEvT0_T1_)
        /*0074*/ 	.word	0x00000000


	//----- nvinfo : EIATTR_MIN_STACK_SIZE
	.align		4
.L_62:
        /*0078*/ 	.byte	0x04, 0x12
        /*007a*/ 	.short	(.L_64 - .L_63)
	.align		4
.L_63:
        /*007c*/ 	.word	index@(_ZN3cub18CUB_300001_SM_10006detail8for_each13static_kernelINS2_12policy_hub_t12policy_500_tEmN6thrust24THRUST_300001_SM_1000_NS8cuda_cub20__uninitialized_fill7functorINS7_10device_ptrIfEEfEEEEvT0_T1_)
        /*0080*/ 	.word	0x00000000


	//----- nvinfo : EIATTR_MIN_STACK_SIZE
	.align		4
.L_64:
        /*0084*/ 	.byte	0x04, 0x12
        /*0086*/ 	.short	(.L_66 - .L_65)
	.align		4
.L_65:
        /*0088*/ 	.word	index@(_ZN3cub18CUB_300001_SM_10006detail11EmptyKernelIvEEvv)
        /*008c*/ 	.word	0x00000000
.L_66:


//--------------------- .nv.compat                --------------------------
	.section	.nv.compat,"",@"SHT_CUDA_COMPAT_INFO"
	.align	4
        /*0000*/ 	.byte	0x02, 0x09, 0x00, 0x00, 0x02, 0x02, 0x01, 0x00, 0x02, 0x05, 0x05, 0x00, 0x03, 0x07, 0x01, 0x01
        /*0010*/ 	.byte	0x02, 0x03, 0x00, 0x00, 0x02, 0x06, 0x01, 0x00, 0x04, 0x0b, 0x08, 0x00, 0x09, 0x00, 0x00, 0x00
        /*0020*/ 	.byte	0x00, 0x00, 0x00, 0x00


//--------------------- .nv.info._ZN3cub18CUB_300001_SM_10006detail8for_each13static_kernelINS2_12policy_hub_t12policy_500_tElNS2_12op_wrapper_tIlN6thrust24THRUST_300001_SM_1000_NS12zip_functionI18arbitrary_functor2EENS8_12zip_iteratorIN4cuda3std3__45tupleIJNS8_6detail15normal_iteratorINS8_10device_ptrIfEEEESL_SL_SL_EEEEEEEEEvT0_T1_ --------------------------
	.section	.nv.info._ZN3cub18CUB_300001_SM_10006detail8for_each13static_kernelINS2_12policy_hub_t12policy_500_tElNS2_12op_wrapper_tIlN6thrust24THRUST_300001_SM_1000_NS12zip_functionI18arbitrary_functor2EENS8_12zip_iteratorIN4cuda3std3__45tupleIJNS8_6detail15normal_iteratorINS8_10device_ptrIfEEEESL_SL_SL_EEEEEEEEEvT0_T1_,"",@"SHT_CUDA_INFO"
	.sectionflags	@""
	.align	4


	//----- nvinfo : EIATTR_CUDA_API_VERSION
	.align		4
        /*0000*/ 	.byte	0x04, 0x37
        /*0002*/ 	.short	(.L_68 - .L_67)
.L_67:
        /*0004*/ 	.word	0x00000082


	//----- nvinfo : EIATTR_KPARAM_INFO
	.align		4
.L_68:
        /*0008*/ 	.byte	0x04, 0x17
        /*000a*/ 	.short	(.L_70 - .L_69)
.L_69:
        /*000c*/ 	.word	0x00000000
        /*0010*/ 	.short	0x0001
        /*0012*/ 	.short	0x0008
        /*0014*/ 	.byte	0x00, 0xf0, 0xa1, 0x00


	//----- nvinfo : EIATTR_KPARAM_INFO
	.align		4
.L_70:
        /*0018*/ 	.byte	0x04, 0x17
        /*001a*/ 	.short	(.L_72 - .L_71)
.L_71:
        /*001c*/ 	.word	0x00000000
        /*0020*/ 	.short	0x0000
        /*0022*/ 	.short	0x0000
        /*0024*/ 	.byte	0x00, 0xf0, 0x21, 0x00


	//----- nvinfo : EIATTR_SPARSE_MMA_MASK
	.align		4
.L_72:
        /*0028*/ 	.byte	0x03, 0x50
        /*002a*/ 	.short	0x0000


	//----- nvinfo : EIATTR_MAXREG_COUNT
	.align		4
        /*002c*/ 	.byte	0x03, 0x1b
        /*002e*/ 	.short	0x00ff


	//----- nvinfo : EIATTR_MERCURY_ISA_VERSION
	.align		4
        /*0030*/ 	.byte	0x03, 0x5f
        /*0032*/ 	.short	0x0101


	//----- nvinfo : EIATTR_VRC_CTA_INIT_COUNT
	.align		4
        /*0034*/ 	.byte	0x02, 0x4a
	.zero		1
	.zero		1


	//----- nvinfo : EIATTR_EXIT_INSTR_OFFSETS
	.align		4
        /*0038*/ 	.byte	0x04, 0x1c
        /*003a*/ 	.short	(.L_74 - .L_73)


	//   ....[0]....
.L_73:
        /*003c*/ 	.word	0x00000240


	//   ....[1]....
        /*0040*/ 	.word	0x00000450


	//   ....[2]....
        /*0044*/ 	.word	0x000005a0


	//----- nvinfo : EIATTR_MAX_THREADS
	.align		4
.L_74:
        /*0048*/ 	.byte	0x04, 0x05
        /*004a*/ 	.short	(.L_76 - .L_75)
.L_75:
        /*004c*/ 	.word	0x00000100
        /*0050*/ 	.word	0x00000001
        /*0054*/ 	.word	0x00000001


	//----- nvinfo : EIATTR_CRS_STACK_SIZE
	.align		4
.L_76:
        /*0058*/ 	.byte	0x04, 0x1e
        /*005a*/ 	.short	(.L_78 - .L_77)
.L_77:
        /*005c*/ 	.word	0x00000000


	//----- nvinfo : EIATTR_CBANK_PARAM_SIZE
	.align		4
.L_78:
        /*0060*/ 	.byte	0x03, 0x19
        /*0062*/ 	.short	0x0030


	//----- nvinfo : EIATTR_PARAM_CBANK
	.align		4
        /*0064*/ 	.byte	0x04, 0x0a
        /*0066*/ 	.short	(.L_80 - .L_79)
	.align		4
.L_79:
        /*0068*/ 	.word	index@(.nv.constant0._ZN3cub18CUB_300001_SM_10006detail8for_each13static_kernelINS2_12policy_hub_t12policy_500_tElNS2_12op_wrapper_tIlN6thrust24THRUST_300001_SM_1000_NS12zip_functionI18arbitrary_functor2EENS8_12zip_iteratorIN4cuda3std3__45tupleIJNS8_6detail15normal_iteratorINS8_10device_ptrIfEEEESL_SL_SL_EEEEEEEEEvT0_T1_)
        /*006c*/ 	.short	0x0380
        /*006e*/ 	.short	0x0030


	//----- nvinfo : EIATTR_SW_WAR
	.align		4
.L_80:
        /*0070*/ 	.byte	0x04, 0x36
        /*0072*/ 	.short	(.L_82 - .L_81)
.L_81:
        /*0074*/ 	.word	0x00000008
.L_82:


//--------------------- .nv.info._ZN3cub18CUB_300001_SM_10006detail8for_each13static_kernelINS2_12policy_hub_t12policy_500_tElNS2_12op_wrapper_tIl18arbitrary_functor1N6thrust24THRUST_300001_SM_1000_NS12zip_iteratorIN4cuda3std3__45tupleIJNS9_6detail15normal_iteratorINS9_10device_ptrIfEEEESJ_SJ_SJ_EEEEEEEEEvT0_T1_ --------------------------
	.section	.nv.info._ZN3cub18CUB_300001_SM_10006detail8for_each13static_kernelINS2_12policy_hub_t12policy_500_tElNS2_12op_wrapper_tIl18arbitrary_functor1N6thrust24THRUST_300001_SM_1000_NS12zip_iteratorIN4cuda3std3__45tupleIJNS9_6detail15normal_iteratorINS9_10device_ptrIfEEEESJ_SJ_SJ_EEEEEEEEEvT0_T1_,"",@"SHT_CUDA_INFO"
	.sectionflags	@""
	.align	4


	//----- nvinfo : EIATTR_CUDA_API_VERSION
	.align		4
        /*0000*/ 	.byte	0x04, 0x37
        /*0002*/ 	.short	(.L_84 - .L_83)
.L_83:
        /*0004*/ 	.word	0x00000082


	//----- nvinfo : EIATTR_KPARAM_INFO
	.align		4
.L_84:
        /*0008*/ 	.byte	0x04, 0x17
        /*000a*/ 	.short	(.L_86 - .L_85)
.L_85:
        /*000c*/ 	.word	0x00000000
        /*0010*/ 	.short	0x0001
        /*0012*/ 	.short	0x0008
        /*0014*/ 	.byte	0x00, 0xf0, 0xa1, 0x00


	//----- nvinfo : EIATTR_KPARAM_INFO
	.align		4
.L_86:
        /*0018*/ 	.byte	0x04, 0x17
        /*001a*/ 	.short	(.L_88 - .L_87)
.L_87:
        /*001c*/ 	.word	0x00000000
        /*0020*/ 	.short	0x0000
        /*0022*/ 	.short	0x0000
        /*0024*/ 	.byte	0x00, 0xf0, 0x21, 0x00


	//----- nvinfo : EIATTR_SPARSE_MMA_MASK
	.align		4
.L_88:
        /*0028*/ 	.byte	0x03, 0x50
        /*002a*/ 	.short	0x0000


	//----- nvinfo : EIATTR_MAXREG_COUNT
	.align		4
        /*002c*/ 	.byte	0x03, 0x1b
        /*002e*/ 	.short	0x00ff


	//----- nvinfo : EIATTR_MERCURY_ISA_VERSION
	.align		4
        /*0030*/ 	.byte	0x03, 0x5f
        /*0032*/ 	.short	0x0101


	//----- nvinfo : EIATTR_VRC_CTA_INIT_COUNT
	.align		4
        /*0034*/ 	.byte	0x02, 0x4a
	.zero		1
	.zero		1


	//----- nvinfo : EIATTR_EXIT_INSTR_OFFSETS
	.align		4
        /*0038*/ 	.byte	0x04, 0x1c
        /*003a*/ 	.short	(.L_90 - .L_89)


	//   ....[0]....
.L_89:
        /*003c*/ 	.word	0x00000240


	//   ....[1]....
        /*0040*/ 	.word	0x00000450


	//   ....[2]....
        /*0044*/ 	.word	0x000005a0


	//----- nvinfo : EIATTR_MAX_THREADS
	.align		4
.L_90:
        /*0048*/ 	.byte	0x04, 0x05
        /*004a*/ 	.short	(.L_92 - .L_91)
.L_91:
        /*004c*/ 	.word	0x00000100
        /*0050*/ 	.word	0x00000001
        /*0054*/ 	.word	0x00000001


	//----- nvinfo : EIATTR_CRS_STACK_SIZE
	.align		4
.L_92:
        /*0058*/ 	.byte	0x04, 0x1e
        /*005a*/ 	.short	(.L_94 - .L_93)
.L_93:
        /*005c*/ 	.word	0x00000000


	//----- nvinfo : EIATTR_CBANK_PARAM_SIZE
	.align		4
.L_94:
        /*0060*/ 	.byte	0x03, 0x19
        /*0062*/ 	.short	0x0030


	//----- nvinfo : EIATTR_PARAM_CBANK
	.align		4
        /*0064*/ 	.byte	0x04, 0x0a
        /*0066*/ 	.short	(.L_96 - .L_95)
	.align		4
.L_95:
        /*0068*/ 	.word	index@(.nv.constant0._ZN3cub18CUB_300001_SM_10006detail8for_each13static_kernelINS2_12policy_hub_t12policy_500_tElNS2_12op_wrapper_tIl18arbitrary_functor1N6thrust24THRUST_300001_SM_1000_NS12zip_iteratorIN4cuda3std3__45tupleIJNS9_6detail15normal_iteratorINS9_10device_ptrIfEEEESJ_SJ_SJ_EEEEEEEEEvT0_T1_)
        /*006c*/ 	.short	0x0380
        /*006e*/ 	.short	0x0030


	//----- nvinfo : EIATTR_SW_WAR
	.align		4
.L_96:
        /*0070*/ 	.byte	0x04, 0x36
        /*0072*/ 	.short	(.L_98 - .L_97)
.L_97:
        /*0074*/ 	.word	0x00000008
.L_98:


//--------------------- .nv.info._ZN3cub18CUB_300001_SM_10006detail8for_each13static_kernelINS2_12policy_hub_t12policy_500_tEmN6thrust24THRUST_300001_SM_1000_NS8cuda_cub20__uninitialized_fill7functorINS7_10device_ptrIfEEfEEEEvT0_T1_ --------------------------
	.section	.nv.info._ZN3cub18CUB_300001_SM_10006detail8for_each13static_kernelINS2_12policy_hub_t12policy_500_tEmN6thrust24THRUST_300001_SM_1000_NS8cuda_cub20__uninitialized_fill7functorINS7_10device_ptrIfEEfEEEEvT0_T1_,"",@"SHT_CUDA_INFO"
	.sectionflags	@""
	.align	4


	//----- nvinfo : EIATTR_CUDA_API_VERSION
	.align		4
        /*0000*/ 	.byte	0x04, 0x37
        /*0002*/ 	.short	(.L_100 - .L_99)
.L_99:
        /*0004*/ 	.word	0x00000082


	//----- nvinfo : EIATTR_KPARAM_INFO
	.align		4
.L_100:
        /*0008*/ 	.byte	0x04, 0x17
        /*000a*/ 	.short	(.L_102 - .L_101)
.L_101:
        /*000c*/ 	.word	0x00000000
        /*0010*/ 	.short	0x0001
        /*0012*/ 	.short	0x0008
        /*0014*/ 	.byte	0x00, 0xf0, 0x41, 0x00


	//----- nvinfo : EIATTR_KPARAM_INFO
	.align		4
.L_102:
        /*0018*/ 	.byte	0x04, 0x17
        /*001a*/ 	.short	(.L_104 - .L_103)
.L_103:
        /*001c*/ 	.word	0x00000000
        /*0020*/ 	.short	0x0000
        /*0022*/ 	.short	0x0000
        /*0024*/ 	.byte	0x00, 0xf0, 0x21, 0x00


	//----- nvinfo : EIATTR_SPARSE_MMA_MASK
	.align		4
.L_104:
        /*0028*/ 	.byte	0x03, 0x50
        /*002a*/ 	.short	0x0000


	//----- nvinfo : EIATTR_MAXREG_COUNT
	.align		4
        /*002c*/ 	.byte	0x03, 0x1b
        /*002e*/ 	.short	0x00ff


	//----- nvinfo : EIATTR_MERCURY_ISA_VERSION
	.align		4
        /*0030*/ 	.byte	0x03, 0x5f
        /*0032*/ 	.short	0x0101


	//----- nvinfo : EIATTR_VRC_CTA_INIT_COUNT
	.align		4
        /*0034*/ 	.byte	0x02, 0x4a
	.zero		1
	.zero		1


	//----- nvinfo : EIATTR_EXIT_INSTR_OFFSETS
	.align		4
        /*0038*/ 	.byte	0x04, 0x1c
        /*003a*/ 	.short	(.L_106 - .L_105)


	//   ....[0]....
.L_105:
        /*003c*/ 	.word	0x00000130


	//   ....[1]....
        /*0040*/ 	.word	0x00000230


	//   ....[2]....
        /*0044*/ 	.word	0x00000260


	//----- nvinfo : EIATTR_MAX_THREADS
	.align		4
.L_106:
        /*0048*/ 	.byte	0x04, 0x05
        /*004a*/ 	.short	(.L_108 - .L_107)
.L_107:
        /*004c*/ 	.word	0x00000100
        /*0050*/ 	.word	0x00000001
        /*0054*/ 	.word	0x00000001


	//----- nvinfo : EIATTR_CBANK_PARAM_SIZE
	.align		4
.L_108:
        /*0058*/ 	.byte	0x03, 0x19
        /*005a*/ 	.short	0x0018


	//----- nvinfo : EIATTR_PARAM_CBANK
	.align		4
        /*005c*/ 	.byte	0x04, 0x0a
        /*005e*/ 	.short	(.L_110 - .L_109)
	.align		4
.L_109:
        /*0060*/ 	.word	index@(.nv.constant0._ZN3cub18CUB_300001_SM_10006detail8for_each13static_kernelINS2_12policy_hub_t12policy_500_tEmN6thrust24THRUST_300001_SM_1000_NS8cuda_cub20__uninitialized_fill7functorINS7_10device_ptrIfEEfEEEEvT0_T1_)
        /*0064*/ 	.short	0x0380
        /*0066*/ 	.short	0x0018


	//----- nvinfo : EIATTR_SW_WAR
	.align		4
.L_110:
        /*0068*/ 	.byte	0x04, 0x36
        /*006a*/ 	.short	(.L_112 - .L_111)
.L_111:
        /*006c*/ 	.word	0x00000008
.L_112:


//--------------------- .nv.info._ZN3cub18CUB_300001_SM_10006detail11EmptyKernelIvEEvv --------------------------
	.section	.nv.info._ZN3cub18CUB_300001_SM_10006detail11EmptyKernelIvEEvv,"",@"SHT_CUDA_INFO"
	.sectionflags	@""
	.align	4


	//----- nvinfo : EIATTR_CUDA_API_VERSION
	.align		4
        /*0000*/ 	.byte	0x04, 0x37
        /*0002*/ 	.short	(.L_114 - .L_113)
.L_113:
        /*0004*/ 	.word	0x00000082


	//----- nvinfo : EIATTR_SPARSE_MMA_MASK
	.align		4
.L_114:
        /*0008*/ 	.byte	0x03, 0x50
        /*000a*/ 	.short	0x0000


	//----- nvinfo : EIATTR_MAXREG_COUNT
	.align		4
        /*000c*/ 	.byte	0x03, 0x1b
        /*000e*/ 	.short	0x00ff


	//----- nvinfo : EIATTR_MERCURY_ISA_VERSION
	.align		4
        /*0010*/ 	.byte	0x03, 0x5f
        /*0012*/ 	.short	0x0101


	//----- nvinfo : EIATTR_VRC_CTA_INIT_COUNT
	.align		4
        /*0014*/ 	.byte	0x02, 0x4a
	.zero		1
	.zero		1


	//----- nvinfo : EIATTR_EXIT_INSTR_OFFSETS
	.align		4
        /*0018*/ 	.byte	0x04, 0x1c
        /*001a*/ 	.short	(.L_116 - .L_115)


	//   ....[0]....
.L_115:
        /*001c*/ 	.word	0x00000010


	//----- nvinfo : EIATTR_SW_WAR
	.align		4
.L_116:
        /*0020*/ 	.byte	0x04, 0x36
        /*0022*/ 	.short	(.L_118 - .L_117)
.L_117:
        /*0024*/ 	.word	0x00000008
.L_118:


//--------------------- .nv.callgraph             --------------------------
	.section	.nv.callgraph,"",@"SHT_CUDA_CALLGRAPH"
	.align	4
	.sectionentsize	8
	.align		4
        /*0000*/ 	.word	0x00000000
	.align		4
        /*0004*/ 	.word	0xffffffff
	.align		4
        /*0008*/ 	.word	0x00000000
	.align		4
        /*000c*/ 	.word	0xfffffffe
	.align		4
        /*0010*/ 	.word	0x00000000
	.align		4
        /*0014*/ 	.word	0xfffffffd
	.align		4
        /*0018*/ 	.word	0x00000000
	.align		4
        /*001c*/ 	.word	0xfffffffc


//--------------------- .nv.constant4             --------------------------
	.section	.nv.constant4,"a",@progbits
	.align	8
	.align		8
.nv.constant4:
        /*0000*/ 	.dword	_ZN30_INTERNAL_196c221d_4_k_cu_main4cuda3std3__45__cpo5beginE
	.align		8
        /*0008*/ 	.dword	_ZN30_INTERNAL_196c221d_4_k_cu_main4cuda3std3__45__cpo3endE
	.align		8
        /*0010*/ 	.dword	_ZN30_INTERNAL_196c221d_4_k_cu_main4cuda3std3__45__cpo6cbeginE
	.align		8
        /*0018*/ 	.dword	_ZN30_INTERNAL_196c221d_4_k_cu_main4cuda3std3__45__cpo4cendE
	.align		8
        /*0020*/ 	.dword	_ZN30_INTERNAL_196c221d_4_k_cu_main4cuda3std3__45__cpo6rbeginE
	.align		8
        /*0028*/ 	.dword	_ZN30_INTERNAL_196c221d_4_k_cu_main4cuda3std3__45__cpo4rendE
	.align		8
        /*0030*/ 	.dword	_ZN30_INTERNAL_196c221d_4_k_cu_main4cuda3std3__45__cpo7crbeginE
	.align		8
        /*0038*/ 	.dword	_ZN30_INTERNAL_196c221d_4_k_cu_main4cuda3std3__45__cpo5crendE
	.align		8
        /*0040*/ 	.dword	_ZN30_INTERNAL_196c221d_4_k_cu_main4cuda3std3__432_GLOBAL__N__196c221d_4_k_cu_main6ignoreE
	.align		8
        /*0048*/ 	.dword	_ZN30_INTERNAL_196c221d_4_k_cu_main4cuda3std3__419piecewise_constructE
	.align		8
        /*0050*/ 	.dword	_ZN30_INTERNAL_196c221d_4_k_cu_main4cuda3std3__48in_placeE
	.align		8
        /*0058*/ 	.dword	_ZN30_INTERNAL_196c221d_4_k_cu_main4cuda3std3__420unreachable_sentinelE
	.align		8
        /*0060*/ 	.dword	_ZN30_INTERNAL_196c221d_4_k_cu_main4cuda3std3__47nulloptE
	.align		8
        /*0068*/ 	.dword	_ZN30_INTERNAL_196c221d_4_k_cu_main4cuda3std3__48unexpectE
	.align		8
        /*0070*/ 	.dword	_ZN30_INTERNAL_196c221d_4_k_cu_main4cuda3std6ranges3__45__cpo4swapE
	.align		8
        /*0078*/ 	.dword	_ZN30_INTERNAL_196c221d_4_k_cu_main4cuda3std6ranges3__45__cpo9iter_moveE
	.align		8
        /*0080*/ 	.dword	_ZN30_INTERNAL_196c221d_4_k_cu_main4cuda3std6ranges3__45__cpo5beginE
	.align		8
        /*0088*/ 	.dword	_ZN30_INTERNAL_196c221d_4_k_cu_main4cuda3std6ranges3__45__cpo3endE
	.align		8
        /*0090*/ 	.dword	_ZN30_INTERNAL_196c221d_4_k_cu_main4cuda3std6ranges3__45__cpo6cbeginE
	.align		8
        /*0098*/ 	.dword	_ZN30_INTERNAL_196c221d_4_k_cu_main4cuda3std6ranges3__45__cpo4cendE
	.align		8
        /*00a0*/ 	.dword	_ZN30_INTERNAL_196c221d_4_k_cu_main4cuda3std6ranges3__45__cpo7advanceE
	.align		8
        /*00a8*/ 	.dword	_ZN30_INTERNAL_196c221d_4_k_cu_main4cuda3std6ranges3__45__cpo9iter_swapE
	.align		8
        /*00b0*/ 	.dword	_ZN30_INTERNAL_196c221d_4_k_cu_main4cuda3std6ranges3__45__cpo4nextE
	.align		8
        /*00b8*/ 	.dword	_ZN30_INTERNAL_196c221d_4_k_cu_main4cuda3std6ranges3__45__cpo4prevE
	.align		8
        /*00c0*/ 	.dword	_ZN30_INTERNAL_196c221d_4_k_cu_main4cuda3std6ranges3__45__cpo4dataE
	.align		8
        /*00c8*/ 	.dword	_ZN30_INTERNAL_196c221d_4_k_cu_main4cuda3std6ranges3__45__cpo5cdataE
	.align		8
        /*00d0*/ 	.dword	_ZN30_INTERNAL_196c221d_4_k_cu_main4cuda3std6ranges3__45__cpo4sizeE
	.align		8
        /*00d8*/ 	.dword	_ZN30_INTERNAL_196c221d_4_k_cu_main4cuda3std6ranges3__45__cpo5ssizeE
	.align		8
        /*00e0*/ 	.dword	_ZN30_INTERNAL_196c221d_4_k_cu_main4cuda3std6ranges3__45__cpo8distanceE
	.align		8
        /*00e8*/ 	.dword	_ZN30_INTERNAL_196c221d_4_k_cu_main6thrust24THRUST_300001_SM_1000_NS8cuda_cub3parE
	.align		8
        /*00f0*/ 	.dword	_ZN30_INTERNAL_196c221d_4_k_cu_main6thrust24THRUST_300001_SM_1000_NS8cuda_cub10par_nosyncE
	.align		8
        /*00f8*/ 	.dword	_ZN30_INTERNAL_196c221d_4_k_cu_main6thrust24THRUST_300001_SM_1000_NS6system6detail10sequential3seqE
	.align		8
        /*0100*/ 	.dword	_ZN30_INTERNAL_196c221d_4_k_cu_main6thrust24THRUST_300001_SM_1000_NS12placeholders2_1E
	.align		8
        /*0108*/ 	.dword	_ZN30_INTERNAL_196c221d_4_k_cu_main6thrust24THRUST_300001_SM_1000_NS12placeholders2_2E
	.align		8
        /*0110*/ 	.dword	_ZN30_INTERNAL_196c221d_4_k_cu_main6thrust24THRUST_300001_SM_1000_NS12placeholders2_3E
	.align		8
        /*0118*/ 	.dword	_ZN30_INTERNAL_196c221d_4_k_cu_main6thrust24THRUST_300001_SM_1000_NS12placeholders2_4E
	.align		8
        /*0120*/ 	.dword	_ZN30_INTERNAL_196c221d_4_k_cu_main6thrust24THRUST_300001_SM_1000_NS12placeholders2_5E
	.align		8
        /*0128*/ 	.dword	_ZN30_INTERNAL_196c221d_4_k_cu_main6thrust24THRUST_300001_SM_1000_NS12placeholders2_6E
	.align		8
        /*0130*/ 	.dword	_ZN30_INTERNAL_196c221d_4_k_cu_main6thrust24THRUST_300001_SM_1000_NS12placeholders2_7E
	.align		8
        /*0138*/ 	.dword	_ZN30_INTERNAL_196c221d_4_k_cu_main6thrust24THRUST_300001_SM_1000_NS12placeholders2_8E
	.align		8
        /*0140*/ 	.dword	_ZN30_INTERNAL_196c221d_4_k_cu_main6thrust24THRUST_300001_SM_1000_NS12placeholders2_9E
	.align		8
        /*0148*/ 	.dword	_ZN30_INTERNAL_196c221d_4_k_cu_main6thrust24THRUST_300001_SM_1000_NS12placeholders3_10E
	.align		8
        /*0150*/ 	.dword	_ZN30_INTERNAL_196c221d_4_k_cu_main6thrust24THRUST_300001_SM_1000_NS3seqE


//--------------------- .text._ZN3cub18CUB_300001_SM_10006detail8for_each13static_kernelINS2_12policy_hub_t12policy_500_tElNS2_12op_wrapper_tIlN6thrust24THRUST_300001_SM_1000_NS12zip_functionI18arbitrary_functor2EENS8_12zip_iteratorIN4cuda3std3__45tupleIJNS8_6detail15normal_iteratorINS8_10device_ptrIfEEEESL_SL_SL_EEEEEEEEEvT0_T1_ --------------------------
	.section	.text._ZN3cub18CUB_300001_SM_10006detail8for_each13static_kernelINS2_12policy_hub_t12policy_500_tElNS2_12op_wrapper_tIlN6thrust24THRUST_300001_SM_1000_NS12zip_functionI18arbitrary_functor2EENS8_12zip_iteratorIN4cuda3std3__45tupleIJNS8_6detail15normal_iteratorINS8_10device_ptrIfEEEESL_SL_SL_EEEEEEEEEvT0_T1_,"ax",@progbits
	.align	128
        .global         _ZN3cub18CUB_300001_SM_10006detail8for_each13static_kernelINS2_12policy_hub_t12policy_500_tElNS2_12op_wrapper_tIlN6thrust24THRUST_300001_SM_1000_NS12zip_functionI18arbitrary_functor2EENS8_12zip_iteratorIN4cuda3std3__45tupleIJNS8_6detail15normal_iteratorINS8_10device_ptrIfEEEESL_SL_SL_EEEEEEEEEvT0_T1_
        .type           _ZN3cub18CUB_300001_SM_10006detail8for_each13static_kernelINS2_12policy_hub_t12policy_500_tElNS2_12op_wrapper_tIlN6thrust24THRUST_300001_SM_1000_NS12zip_functionI18arbitrary_functor2EENS8_12zip_iteratorIN4cuda3std3__45tupleIJNS8_6detail15normal_iteratorINS8_10device_ptrIfEEEESL_SL_SL_EEEEEEEEEvT0_T1_,@function
        .size           _ZN3cub18CUB_300001_SM_10006detail8for_each13static_kernelINS2_12policy_hub_t12policy_500_tElNS2_12op_wrapper_tIlN6thrust24THRUST_300001_SM_1000_NS12zip_functionI18arbitrary_functor2EENS8_12zip_iteratorIN4cuda3std3__45tupleIJNS8_6detail15normal_iteratorINS8_10device_ptrIfEEEESL_SL_SL_EEEEEEEEEvT0_T1_,(.L_x_11 - _ZN3cub18CUB_300001_SM_10006detail8for_each13static_kernelINS2_12policy_hub_t12policy_500_tElNS2_12op_wrapper_tIlN6thrust24THRUST_300001_SM_1000_NS12zip_functionI18arbitrary_functor2EENS8_12zip_iteratorIN4cuda3std3__45tupleIJNS8_6detail15normal_iteratorINS8_10device_ptrIfEEEESL_SL_SL_EEEEEEEEEvT0_T1_)
        .other          _ZN3cub18CUB_300001_SM_10006detail8for_each13static_kernelINS2_12policy_hub_t12policy_500_tElNS2_12op_wrapper_tIlN6thrust24THRUST_300001_SM_1000_NS12zip_functionI18arbitrary_functor2EENS8_12zip_iteratorIN4cuda3std3__45tupleIJNS8_6detail15normal_iteratorINS8_10device_ptrIfEEEESL_SL_SL_EEEEEEEEEvT0_T1_,@"STO_CUDA_ENTRY STV_DEFAULT"
_ZN3cub18CUB_300001_SM_10006detail8for_each13static_kernelINS2_12policy_hub_t12policy_500_tElNS2_12op_wrapper_tIlN6thrust24THRUST_300001_SM_1000_NS12zip_functionI18arbitrary_functor2EENS8_12zip_iteratorIN4cuda3std3__45tupleIJNS8_6detail15normal_iteratorINS8_10device_ptrIfEEEESL_SL_SL_EEEEEEEEEvT0_T1_:
.text._ZN3cub18CUB_300001_SM_10006detail8for_each13static_kernelINS2_12policy_hub_t12policy_500_tElNS2_12op_wrapper_tIlN6thrust24THRUST_300001_SM_1000_NS12zip_functionI18arbitrary_functor2EENS8_12zip_iteratorIN4cuda3std3__45tupleIJNS8_6detail15normal_iteratorINS8_10device_ptrIfEEEESL_SL_SL_EEEEEEEEEvT0_T1_:
[----:B------:R-:W-:Y:S08]  /*0000*/  LDC R1, c[0x0][0x37c] ;  /* 0x0000df00ff017b82 */ /* 0x000ff00000000800 */
[----:B------:R-:W0:Y:S01]  /*0010*/  S2UR UR4, SR_CTAID.X ;  /* 0x00000000000479c3 */ /* 0x000e220000002500 */
[----:B------:R-:W1:Y:S01]  /*0020*/  LDCU.64 UR6, c[0x0][0x380] ;  /* 0x00007000ff0677ac */ /* 0x000e620008000a00 */
[----:B------:R-:W2:Y:S01]  /*0030*/  LDCU.64 UR8, c[0x0][0x358] ;  /* 0x00006b00ff0877ac */ /* 0x000ea20008000a00 */
[----:B0-----:R-:W-:-:S04]  /*0040*/  UIMAD.WIDE.U32 UR4, UR4, 0x200, URZ ;  /* 0x00000200040478a5 */ /* 0x001fc8000f8e00ff */
[----:B-1----:R-:W-:-:S04]  /*0050*/  UIADD3 UR6, UP0, UPT, -UR4, UR6, URZ ;  /* 0x0000000604067290 */ /* 0x002fc8000ff1e1ff */
[----:B------:R-:W-:Y:S02]  /*0060*/  UIADD3.X UR7, UPT, UPT, ~UR5, UR7, URZ, UP0, !UPT ;  /* 0x0000000705077290 */ /* 0x000fe400087fe5ff */
[----:B------:R-:W-:-:S04]  /*0070*/  UISETP.GE.U32.AND UP0, UPT, UR6, 0x200, UPT ;  /* 0x000002000600788c */ /* 0x000fc8000bf06070 */
[----:B------:R-:W-:-:S09]  /*0080*/  UISETP.GE.AND.EX UP0, UPT, UR7, URZ, UPT, UP0 ;  /* 0x000000ff0700728c */ /* 0x000fd2000bf06300 */
[----:B--2---:R-:W-:Y:S05]  /*0090*/  BRA.U !UP0, `(.L_x_0) ;  /* 0x00000001086c7547 */ /* 0x004fea000b800000 */
[----:B------:R-:W0:Y:S01]  /*00a0*/  S2R R0, SR_TID.X ;  /* 0x0000000000007919 */ /* 0x000e220000002100 */
[----:B------:R-:W1:Y:S01]  /*00b0*/  LDCU.64 UR10, c[0x0][0x388] ;  /* 0x00007100ff0a77ac */ /* 0x000e620008000a00 */
[----:B------:R-:W2:Y:S01]  /*00c0*/  LDCU.128 UR12, c[0x0][0x390] ;  /* 0x00007200ff0c77ac */ /* 0x000ea20008000c00 */
[----:B0-----:R-:W-:-:S05]  /*00d0*/  IADD3 R0, P0, PT, R0, UR4, RZ ;  /* 0x0000000400007c10 */ /* 0x001fca000ff1e0ff */
[----:B------:R-:W-:Y:S02]  /*00e0*/  IMAD.X R9, RZ, RZ, UR5, P0 ;  /* 0x00000005ff097e24 */ /* 0x000fe400080e06ff */
[----:B------:R-:W-:-:S03]  /*00f0*/  IMAD.SHL.U32 R8, R0, 0x4, RZ ;  /* 0x0000000400087824 */ /* 0x000fc600078e00ff */
[----:B------:R-:W-:Y:S02]  /*0100*/  SHF.L.U64.HI R9, R0, 0x2, R9 ;  /* 0x0000000200097819 */ /* 0x000fe40000010209 */
[C---:B-1----:R-:W-:Y:S02]  /*0110*/  IADD3 R2, P0, PT, R8.reuse, UR10, RZ ;  /* 0x0000000a08027c10 */ /* 0x042fe4000ff1e0ff */
[C---:B--2---:R-:W-:Y:S02]  /*0120*/  IADD3 R4, P1, PT, R8.reuse, UR12, RZ ;  /* 0x0000000c08047c10 */ /* 0x044fe4000ff3e0ff */
[----:B------:R-:W-:Y:S02]  /*0130*/  IADD3 R6, P2, PT, R8, UR14, RZ ;  /* 0x0000000e08067c10 */ /* 0x000fe4000ff5e0ff */
[C---:B------:R-:W-:Y:S01]  /*0140*/  IADD3.X R3, PT, PT, R9.reuse, UR11, RZ, P0, !PT ;  /* 0x0000000b09037c10 */ /* 0x040fe200087fe4ff */
[----:B------:R-:W0:Y:S01]  /*0150*/  LDCU.64 UR10, c[0x0][0x3a0] ;  /* 0x00007400ff0a77ac */ /* 0x000e220008000a00 */
[----:B------:R-:W-:-:S02]  /*0160*/  IADD3.X R5, PT, PT, R9, UR13, RZ, P1, !PT ;  /* 0x0000000d09057c10 */ /* 0x000fc40008ffe4ff */
[----:B------:R-:W-:Y:S01]  /*0170*/  IADD3.X R7, PT, PT, R9, UR15, RZ, P2, !PT ;  /* 0x0000000f09077c10 */ /* 0x000fe200097fe4ff */
[----:B------:R-:W2:Y:S04]  /*0180*/  LDG.E R0, desc[UR8][R2.64] ;  /* 0x0000000802007981 */ /* 0x000ea8000c1e1900 */
[----:B------:R-:W2:Y:S04]  /*0190*/  LDG.E R11, desc[UR8][R4.64] ;  /* 0x00000008040b7981 */ /* 0x000ea8000c1e1900 */
[----:B------:R-:W2:Y:S01]  /*01a0*/  LDG.E R10, desc[UR8][R6.64] ;  /* 0x00000008060a7981 */ /* 0x000ea2000c1e1900 */
[----:B0-----:R-:W-:-:S04]  /*01b0*/  IADD3 R8, P0, PT, R8, UR10, RZ ;  /* 0x0000000a08087c10 */ /* 0x001fc8000ff1e0ff */
[----:B------:R-:W-:Y:S01]  /*01c0*/  IADD3.X R9, PT, PT, R9, UR11, RZ, P0, !PT ;  /* 0x0000000b09097c10 */ /* 0x000fe200087fe4ff */
[----:B--2---:R-:W-:-:S05]  /*01d0*/  FFMA R11, R11, R10, R0 ;  /* 0x0000000a0b0b7223 */ /* 0x004fca0000000000 */
[----:B------:R-:W-:Y:S04]  /*01e0*/  STG.E desc[UR8][R8.64], R11 ;  /* 0x0000000b08007986 */ /* 0x000fe8000c101908 */
[----:B------:R-:W2:Y:S04]  /*01f0*/  LDG.E R0, desc[UR8][R2.64+0x400] ;  /* 0x0004000802007981 */ /* 0x000ea8000c1e1900 */
[----:B------:R-:W2:Y:S04]  /*0200*/  LDG.E R13, desc[UR8][R4.64+0x400] ;  /* 0x00040008040d7981 */ /* 0x000ea8000c1e1900 */
[----:B------:R-:W2:Y:S02]  /*0210*/  LDG.E R10, desc[UR8][R6.64+0x400] ;  /* 0x00040008060a7981 */ /* 0x000ea4000c1e1900 */
[----:B--2---:R-:W-:-:S05]  /*0220*/  FFMA R13, R13, R10, R0 ;  /* 0x0000000a0d0d7223 */ /* 0x004fca0000000000 */
[----:B------:R-:W-:Y:S01]  /*0230*/  STG.E desc[UR8][R8.64+0x400], R13 ;  /* 0x0004000d08007986 */ /* 0x000fe2000c101908 */
[----:B------:R-:W-:Y:S05]  /*0240*/  EXIT ;  /* 0x000000000000794d */ /* 0x000fea0003800000 */
.L_x_0:
[----:B------:R-:W0:Y:S01]  /*0250*/  S2R R0, SR_TID.X ;  /* 0x0000000000007919 */ /* 0x000e220000002100 */
[----:B------:R-:W-:Y:S01]  /*0260*/  USHF.R.S32.HI UR7, URZ, 0x1f, UR6 ;  /* 0x0000001fff077899 */ /* 0x000fe20008011406 */
[----:B------:R-:W-:Y:S05]  /*0270*/  BSSY.RECONVERGENT B0, `(.L_x_1) ;  /* 0x000001d000007945 */ /* 0x000fea0003800200 */
[----:B------:R-:W-:Y:S01]  /*0280*/  IMAD.U32 R3, RZ, RZ, UR7 ;  /* 0x00000007ff037e24 */ /* 0x000fe2000f8e00ff */
[C---:B0-----:R-:W-:Y:S01]  /*0290*/  ISETP.LT.U32.AND P1, PT, R0.reuse, UR6, PT ;  /* 0x0000000600007c0c */ /* 0x041fe2000bf21070 */
[----:B------:R-:W-:-:S03]  /*02a0*/  VIADD R2, R0, 0x100 ;  /* 0x0000010000027836 */ /* 0x000fc60000000000 */
[----:B------:R-:W-:Y:S02]  /*02b0*/  ISETP.GT.AND.EX P1, PT, R3, RZ, PT, P1 ;  /* 0x000000ff0300720c */ /* 0x000fe40003f24310 */
[----:B------:R-:W-:Y:S01]  /*02c0*/  ISETP.LT.U32.AND P0, PT, R2, UR6, PT ;  /* 0x0000000602007c0c */ /* 0x000fe2000bf01070 */
[----:B------:R-:W-:-:S05]  /*02d0*/  IMAD.U32 R2, RZ, RZ, UR7 ;  /* 0x00000007ff027e24 */ /* 0x000fca000f8e00ff */
[----:B------:R-:W-:-:S05]  /*02e0*/  ISETP.GT.AND.EX P0, PT, R2, RZ, PT, P0 ;  /* 0x000000ff0200720c */ /* 0x000fca0003f04300 */
[----:B------:R-:W-:Y:S08]  /*02f0*/  @!P1 BRA `(.L_x_2) ;  /* 0x0000000000509947 */ /* 0x000ff00003800000 */
[----:B------:R-:W0:Y:S01]  /*0300*/  LDCU.128 UR12, c[0x0][0x390] ;  /* 0x00007200ff0c77ac */ /* 0x000e220008000c00 */
[----:B------:R-:W-:Y:S01]  /*0310*/  IADD3 R2, P1, PT, R0, UR4, RZ ;  /* 0x0000000400027c10 */ /* 0x000fe2000ff3e0ff */
[----:B------:R-:W1:Y:S04]  /*0320*/  LDCU.64 UR10, c[0x0][0x388] ;  /* 0x00007100ff0a77ac */ /* 0x000e680008000a00 */
[----:B------:R-:W-:Y:S02]  /*0330*/  IMAD.X R3, RZ, RZ, UR5, P1 ;  /* 0x00000005ff037e24 */ /* 0x000fe400088e06ff */
[----:B------:R-:W-:-:S03]  /*0340*/  IMAD.SHL.U32 R8, R2, 0x4, RZ ;  /* 0x0000000402087824 */ /* 0x000fc600078e00ff */
[----:B------:R-:W-:Y:S02]  /*0350*/  SHF.L.U64.HI R9, R2, 0x2, R3 ;  /* 0x0000000202097819 */ /* 0x000fe40000010203 */
[C---:B0-----:R-:W-:Y:S02]  /*0360*/  IADD3 R4, P2, PT, R8.reuse, UR12, RZ ;  /* 0x0000000c08047c10 */ /* 0x041fe4000ff5e0ff */
[C---:B------:R-:W-:Y:S02]  /*0370*/  IADD3 R6, P3, PT, R8.reuse, UR14, RZ ;  /* 0x0000000e08067c10 */ /* 0x040fe4000ff7e0ff */
[----:B-1----:R-:W-:Y:S02]  /*0380*/  IADD3 R2, P1, PT, R8, UR10, RZ ;  /* 0x0000000a08027c10 */ /* 0x002fe4000ff3e0ff */
[C---:B------:R-:W-:Y:S02]  /*0390*/  IADD3.X R5, PT, PT, R9.reuse, UR13, RZ, P2, !PT ;  /* 0x0000000d09057c10 */ /* 0x040fe400097fe4ff */
[C---:B------:R-:W-:Y:S01]  /*03a0*/  IADD3.X R3, PT, PT, R9.reuse, UR11, RZ, P1, !PT ;  /* 0x0000000b09037c10 */ /* 0x040fe20008ffe4ff */
[----:B------:R-:W0:Y:S01]  /*03b0*/  LDCU.64 UR10, c[0x0][0x3a0] ;  /* 0x00007400ff0a77ac */ /* 0x000e220008000a00 */
[----:B------:R-:W-:-:S02]  /*03c0*/  IADD3.X R7, PT, PT, R9, UR15, RZ, P3, !PT ;  /* 0x0000000f09077c10 */ /* 0x000fc40009ffe4ff */
[----:B------:R-:W2:Y:S04]  /*03d0*/  LDG.E R5, desc[UR8][R4.64] ;  /* 0x0000000804057981 */ /* 0x000ea8000c1e1900 */
[----:B------:R-:W2:Y:S04]  /*03e0*/  LDG.E R2, desc[UR8][R2.64] ;  /* 0x0000000802027981 */ /* 0x000ea8000c1e1900 */
[----:B------:R-:W2:Y:S01]  /*03f0*/  LDG.E R6, desc[UR8][R6.64] ;  /* 0x0000000806067981 */ /* 0x000ea2000c1e1900 */
[----:B0-----:R-:W-:-:S04]  /*0400*/  IADD3 R8, P1, PT, R8, UR10, RZ ;  /* 0x0000000a08087c10 */ /* 0x001fc8000ff3e0ff */
[----:B------:R-:W-:Y:S01]  /*0410*/  IADD3.X R9, PT, PT, R9, UR11, RZ, P1, !PT ;  /* 0x0000000b09097c10 */ /* 0x000fe20008ffe4ff */
[----:B--2---:R-:W-:-:S05]  /*0420*/  FFMA R11, R5, R6, R2 ;  /* 0x00000006050b7223 */ /* 0x004fca0000000002 */
[----:B------:R0:W-:Y:S03]  /*0430*/  STG.E desc[UR8][R8.64], R11 ;  /* 0x0000000b08007986 */ /* 0x0001e6000c101908 */
.L_x_2:
[----:B------:R-:W-:Y:S05]  /*0440*/  BSYNC.RECONVERGENT B0 ;  /* 0x0000000000007941 */ /* 0x000fea0003800200 */
.L_x_1:
[----:B------:R-:W-:Y:S05]  /*0450*/  @!P0 EXIT ;  /* 0x000000000000894d */ /* 0x000fea0003800000 */
[----:B------:R-:W1:Y:S01]  /*0460*/  LDCU.128 UR12, c[0x0][0x390] ;  /* 0x00007200ff0c77ac */ /* 0x000e620008000c00 */
[----:B------:R-:W-:Y:S01]  /*0470*/  IADD3 R0, P0, PT, R0, UR4, RZ ;  /* 0x0000000400007c10 */ /* 0x000fe2000ff1e0ff */
[----:B------:R-:W2:Y:S04]  /*0480*/  LDCU.64 UR6, c[0x0][0x388] ;  /* 0x00007100ff0677ac */ /* 0x000ea80008000a00 */
[----:B------:R-:W-:Y:S02]  /*0490*/  IMAD.X R3, RZ, RZ, UR5, P0 ;  /* 0x00000005ff037e24 */ /* 0x000fe400080e06ff */
[----:B0-----:R-:W-:-:S03]  /*04a0*/  IMAD.SHL.U32 R8, R0, 0x4, RZ ;  /* 0x0000000400087824 */ /* 0x001fc600078e00ff */
[----:B------:R-:W-:Y:S02]  /*04b0*/  SHF.L.U64.HI R0, R0, 0x2, R3 ;  /* 0x0000000200007819 */ /* 0x000fe40000010203 */
[C---:B-1----:R-:W-:Y:S02]  /*04c0*/  IADD3 R4, P1, PT, R8.reuse, UR12, RZ ;  /* 0x0000000c08047c10 */ /* 0x042fe4000ff3e0ff */
[C---:B------:R-:W-:Y:S02]  /*04d0*/  IADD3 R6, P2, PT, R8.reuse, UR14, RZ ;  /* 0x0000000e08067c10 */ /* 0x040fe4000ff5e0ff */
[----:B--2---:R-:W-:Y:S02]  /*04e0*/  IADD3 R2, P0, PT, R8, UR6, RZ ;  /* 0x0000000608027c10 */ /* 0x004fe4000ff1e0ff */
        /* <DEDUP_REMOVED lines=10> */
[----:B------:R-:W-:Y:S01]  /*0590*/  STG.E desc[UR8][R8.64+0x400], R11 ;  /* 0x0004000b08007986 */ /* 0x000fe2000c101908 */
[----:B------:R-:W-:Y:S05]  /*05a0*/  EXIT ;  /* 0x000000000000794d */ /* 0x000fea0003800000 */
.L_x_3:
[----:B------:R-:W-:-:S00]  /*05b0*/  BRA `(.L_x_3) ;  /* 0xfffffffc00fc7947 */ /* 0x000fc0000383ffff */
[----:B------:R-:W-:-:S00]  /*05c0*/  NOP ;  /* 0x0000000000007918 */ /* 0x000fc00000000000 */
        /* <DEDUP_REMOVED lines=11> */
.L_x_11:


//--------------------- .text._ZN3cub18CUB_300001_SM_10006detail8for_each13static_kernelINS2_12policy_hub_t12policy_500_tElNS2_12op_wrapper_tIl18arbitrary_functor1N6thrust24THRUST_300001_SM_1000_NS12zip_iteratorIN4cuda3std3__45tupleIJNS9_6detail15normal_iteratorINS9_10device_ptrIfEEEESJ_SJ_SJ_EEEEEEEEEvT0_T1_ --------------------------
	.section	.text._ZN3cub18CUB_300001_SM_10006detail8for_each13static_kernelINS2_12policy_hub_t12policy_500_tElNS2_12op_wrapper_tIl18arbitrary_functor1N6thrust24THRUST_300001_SM_1000_NS12zip_iteratorIN4cuda3std3__45tupleIJNS9_6detail15normal_iteratorINS9_10device_ptrIfEEEESJ_SJ_SJ_EEEEEEEEEvT0_T1_,"ax",@progbits
	.align	128
        .global         _ZN3cub18CUB_300001_SM_10006detail8for_each13static_kernelINS2_12policy_hub_t12policy_500_tElNS2_12op_wrapper_tIl18arbitrary_functor1N6thrust24THRUST_300001_SM_1000_NS12zip_iteratorIN4cuda3std3__45tupleIJNS9_6detail15normal_iteratorINS9_10device_ptrIfEEEESJ_SJ_SJ_EEEEEEEEEvT0_T1_
        .type           _ZN3cub18CUB_300001_SM_10006detail8for_each13static_kernelINS2_12policy_hub_t12policy_500_tElNS2_12op_wrapper_tIl18arbitrary_functor1N6thrust24THRUST_300001_SM_1000_NS12zip_iteratorIN4cuda3std3__45tupleIJNS9_6detail15normal_iteratorINS9_10device_ptrIfEEEESJ_SJ_SJ_EEEEEEEEEvT0_T1_,@function
        .size           _ZN3cub18CUB_300001_SM_10006detail8for_each13static_kernelINS2_12policy_hub_t12policy_500_tElNS2_12op_wrapper_tIl18arbitrary_functor1N6thrust24THRUST_300001_SM_1000_NS12zip_iteratorIN4cuda3std3__45tupleIJNS9_6detail15normal_iteratorINS9_10device_ptrIfEEEESJ_SJ_SJ_EEEEEEEEEvT0_T1_,(.L_x_12 - _ZN3cub18CUB_300001_SM_10006detail8for_each13static_kernelINS2_12policy_hub_t12policy_500_tElNS2_12op_wrapper_tIl18arbitrary_functor1N6thrust24THRUST_300001_SM_1000_NS12zip_iteratorIN4cuda3std3__45tupleIJNS9_6detail15normal_iteratorINS9_10device_ptrIfEEEESJ_SJ_SJ_EEEEEEEEEvT0_T1_)
        .other          _ZN3cub18CUB_300001_SM_10006detail8for_each13static_kernelINS2_12policy_hub_t12policy_500_tElNS2_12op_wrapper_tIl18arbitrary_functor1N6thrust24THRUST_300001_SM_1000_NS12zip_iteratorIN4cuda3std3__45tupleIJNS9_6detail15normal_iteratorINS9_10device_ptrIfEEEESJ_SJ_SJ_EEEEEEEEEvT0_T1_,@"STO_CUDA_ENTRY STV_DEFAULT"
_ZN3cub18CUB_300001_SM_10006detail8for_each13static_kernelINS2_12policy_hub_t12policy_500_tElNS2_12op_wrapper_tIl18arbitrary_functor1N6thrust24THRUST_300001_SM_1000_NS12zip_iteratorIN4cuda3std3__45tupleIJNS9_6detail15normal_iteratorINS9_10device_ptrIfEEEESJ_SJ_SJ_EEEEEEEEEvT0_T1_:
.text._ZN3cub18CUB_300001_SM_10006detail8for_each13static_kernelINS2_12policy_hub_t12policy_500_tElNS2_12op_wrapper_tIl18arbitrary_functor1N6thrust24THRUST_300001_SM_1000_NS12zip_iteratorIN4cuda3std3__45tupleIJNS9_6detail15normal_iteratorINS9_10device_ptrIfEEEESJ_SJ_SJ_EEEEEEEEEvT0_T1_:
        /* <DEDUP_REMOVED lines=37> */
.L_x_4:
        /* <DEDUP_REMOVED lines=31> */
.L_x_6:
[----:B------:R-:W-:Y:S05]  /*0440*/  BSYNC.RECONVERGENT B0 ;  /* 0x0000000000007941 */ /* 0x000fea0003800200 */
.L_x_5:
        /* <DEDUP_REMOVED lines=22> */
.L_x_7:
        /* <DEDUP_REMOVED lines=13> */
.L_x_12:


//--------------------- .text._ZN3cub18CUB_300001_SM_10006detail8for_each13static_kernelINS2_12policy_hub_t12policy_500_tEmN6thrust24THRUST_300001_SM_1000_NS8cuda_cub20__uninitialized_fill7functorINS7_10device_ptrIfEEfEEEEvT0_T1_ --------------------------
	.section	.text._ZN3cub18CUB_300001_SM_10006detail8for_each13static_kernelINS2_12policy_hub_t12policy_500_tEmN6thrust24THRUST_300001_SM_1000_NS8cuda_cub20__uninitialized_fill7functorINS7_10device_ptrIfEEfEEEEvT0_T1_,"ax",@progbits
	.align	128
        .global         _ZN3cub18CUB_300001_SM_10006detail8for_each13static_kernelINS2_12policy_hub_t12policy_500_tEmN6thrust24THRUST_300001_SM_1000_NS8cuda_cub20__uninitialized_fill7functorINS7_10device_ptrIfEEfEEEEvT0_T1_
        .type           _ZN3cub18CUB_300001_SM_10006detail8for_each13static_kernelINS2_12policy_hub_t12policy_500_tEmN6thrust24THRUST_300001_SM_1000_NS8cuda_cub20__uninitialized_fill7functorINS7_10device_ptrIfEEfEEEEvT0_T1_,@function
        .size           _ZN3cub18CUB_300001_SM_10006detail8for_each13static_kernelINS2_12policy_hub_t12policy_500_tEmN6thrust24THRUST_300001_SM_1000_NS8cuda_cub20__uninitialized_fill7functorINS7_10device_ptrIfEEfEEEEvT0_T1_,(.L_x_13 - _ZN3cub18CUB_300001_SM_10006detail8for_each13static_kernelINS2_12policy_hub_t12policy_500_tEmN6thrust24THRUST_300001_SM_1000_NS8cuda_cub20__uninitialized_fill7functorINS7_10device_ptrIfEEfEEEEvT0_T1_)
        .other          _ZN3cub18CUB_300001_SM_10006detail8for_each13static_kernelINS2_12policy_hub_t12policy_500_tEmN6thrust24THRUST_300001_SM_1000_NS8cuda_cub20__uninitialized_fill7functorINS7_10device_ptrIfEEfEEEEvT0_T1_,@"STO_CUDA_ENTRY STV_DEFAULT"
_ZN3cub18CUB_300001_SM_10006detail8for_each13static_kernelINS2_12policy_hub_t12policy_500_tEmN6thrust24THRUST_300001_SM_1000_NS8cuda_cub20__uninitialized_fill7functorINS7_10device_ptrIfEEfEEEEvT0_T1_:
.text._ZN3cub18CUB_300001_SM_10006detail8for_each13static_kernelINS2_12policy_hub_t12policy_500_tEmN6thrust24THRUST_300001_SM_1000_NS8cuda_cub20__uninitialized_fill7functorINS7_10device_ptrIfEEfEEEEvT0_T1_:
        /* <DEDUP_REMOVED lines=8> */
[----:B------:R-:W-:-:S09]  /*0080*/  UISETP.GE.U32.AND.EX UP0, UPT, UR7, URZ, UPT, UP0 ;  /* 0x000000ff0700728c */ /* 0x000fd2000bf06100 */
[----:B--2---:R-:W-:Y:S05]  /*0090*/  BRA.U !UP0, `(.L_x_8) ;  /* 0x0000000108287547 */ /* 0x004fea000b800000 */
[----:B------:R-:W0:Y:S01]  /*00a0*/  S2R R0, SR_TID.X ;  /* 0x0000000000007919 */ /* 0x000e220000002100 */
[----:B------:R-:W1:Y:S01]  /*00b0*/  LDCU.64 UR6, c[0x0][0x388] ;  /* 0x00007100ff0677ac */ /* 0x000e620008000a00 */
[----:B------:R-:W2:Y:S01]  /*00c0*/  LDC R5, c[0x0][0x390] ;  /* 0x0000e400ff057b82 */ /* 0x000ea20000000800 */
[----:B0-----:R-:W-:-:S05]  /*00d0*/  IADD3 R0, P0, PT, R0, UR4, RZ ;  /* 0x0000000400007c10 */ /* 0x001fca000ff1e0ff */
[----:B------:R-:W-:Y:S01]  /*00e0*/  IMAD.X R3, RZ, RZ, UR5, P0 ;  /* 0x00000005ff037e24 */ /* 0x000fe200080e06ff */
[----:B-1----:R-:W-:-:S04]  /*00f0*/  LEA R2, P0, R0, UR6, 0x2 ;  /* 0x0000000600027c11 */ /* 0x002fc8000f8010ff */
[----:B------:R-:W-:-:S05]  /*0100*/  LEA.HI.X R3, R0, UR7, R3, 0x2, P0 ;  /* 0x0000000700037c11 */ /* 0x000fca00080f1403 */
[----:B--2---:R-:W-:Y:S04]  /*0110*/  STG.E desc[UR8][R2.64], R5 ;  /* 0x0000000502007986 */ /* 0x004fe8000c101908 */
[----:B------:R-:W-:Y:S01]  /*0120*/  STG.E desc[UR8][R2.64+0x400], R5 ;  /* 0x0004000502007986 */ /* 0x000fe2000c101908 */
[----:B------:R-:W-:Y:S05]  /*0130*/  EXIT ;  /* 0x000000000000794d */ /* 0x000fea0003800000 */
.L_x_8:
[----:B------:R-:W0:Y:S01]  /*0140*/  S2R R0, SR_TID.X ;  /* 0x0000000000007919 */ /* 0x000e220000002100 */
[----:B------:R-:W-:Y:S01]  /*0150*/  IMAD.U32 R2, RZ, RZ, UR7 ;  /* 0x00000007ff027e24 */ /* 0x000fe2000f8e00ff */
[----:B------:R-:W1:Y:S01]  /*0160*/  LDCU.64 UR10, c[0x0][0x388] ;  /* 0x00007100ff0a77ac */ /* 0x000e620008000a00 */
[----:B------:R-:W-:Y:S01]  /*0170*/  IMAD.U32 R4, RZ, RZ, UR7 ;  /* 0x00000007ff047e24 */ /* 0x000fe2000f8e00ff */
[----:B0-----:R-:W-:-:S04]  /*0180*/  ISETP.LT.U32.AND P0, PT, R0, UR6, PT ;  /* 0x0000000600007c0c */ /* 0x001fc8000bf01070 */
[----:B------:R-:W-:Y:S01]  /*0190*/  ISETP.GT.U32.AND.EX P0, PT, R2, RZ, PT, P0 ;  /* 0x000000ff0200720c */ /* 0x000fe20003f04100 */
[C---:B------:R-:W-:Y:S01]  /*01a0*/  VIADD R2, R0.reuse, 0x100 ;  /* 0x0000010000027836 */ /* 0x040fe20000000000 */
[----:B------:R-:W-:-:S04]  /*01b0*/  IADD3 R0, P2, PT, R0, UR4, RZ ;  /* 0x0000000400007c10 */ /* 0x000fc8000ff5e0ff */
[----:B------:R-:W-:Y:S01]  /*01c0*/  ISETP.LT.U32.AND P1, PT, R2, UR6, PT ;  /* 0x0000000602007c0c */ /* 0x000fe2000bf21070 */
[----:B------:R-:W-:Y:S01]  /*01d0*/  IMAD.X R3, RZ, RZ, UR5, P2 ;  /* 0x00000005ff037e24 */ /* 0x000fe200090e06ff */
[----:B-1----:R-:W-:Y:S02]  /*01e0*/  LEA R2, P2, R0, UR10, 0x2 ;  /* 0x0000000a00027c11 */ /* 0x002fe4000f8410ff */
[----:B------:R-:W-:Y:S02]  /*01f0*/  ISETP.GT.U32.AND.EX P1, PT, R4, RZ, PT, P1 ;  /* 0x000000ff0400720c */ /* 0x000fe40003f24110 */
[----:B------:R-:W-:Y:S01]  /*0200*/  LEA.HI.X R3, R0, UR11, R3, 0x2, P2 ;  /* 0x0000000b00037c11 */ /* 0x000fe200090f1403 */
[----:B------:R-:W0:Y:S04]  /*0210*/  @P0 LDC R5, c[0x0][0x390] ;  /* 0x0000e400ff050b82 */ /* 0x000e280000000800 */
[----:B0-----:R0:W-:Y:S06]  /*0220*/  @P0 STG.E desc[UR8][R2.64], R5 ;  /* 0x0000000502000986 */ /* 0x0011ec000c101908 */
[----:B------:R-:W-:Y:S05]  /*0230*/  @!P1 EXIT ;  /* 0x000000000000994d */ /* 0x000fea0003800000 */
[----:B0-----:R-:W0:Y:S02]  /*0240*/  LDC R5, c[0x0][0x390] ;  /* 0x0000e400ff057b82 */ /* 0x001e240000000800 */
[----:B0-----:R-:W-:Y:S01]  /*0250*/  STG.E desc[UR8][R2.64+0x400], R5 ;  /* 0x0004000502007986 */ /* 0x001fe2000c101908 */
[----:B------:R-:W-:Y:S05]  /*0260*/  EXIT ;  /* 0x000000000000794d */ /* 0x000fea0003800000 */
.L_x_9:
        /* <DEDUP_REMOVED lines=9> */
.L_x_13:


//--------------------- .text._ZN3cub18CUB_300001_SM_10006detail11EmptyKernelIvEEvv --------------------------
	.section	.text._ZN3cub18CUB_300001_SM_10006detail11EmptyKernelIvEEvv,"ax",@progbits
	.align	128
        .global         _ZN3cub18CUB_300001_SM_10006detail11EmptyKernelIvEEvv
        .type           _ZN3cub18CUB_300001_SM_10006detail11EmptyKernelIvEEvv,@function
        .size           _ZN3cub18CUB_300001_SM_10006detail11EmptyKernelIvEEvv,(.L_x_14 - _ZN3cub18CUB_300001_SM_10006detail11EmptyKernelIvEEvv)
        .other          _ZN3cub18CUB_300001_SM_10006detail11EmptyKernelIvEEvv,@"STO_CUDA_ENTRY STV_DEFAULT"
_ZN3cub18CUB_300001_SM_10006detail11EmptyKernelIvEEvv:
.text._ZN3cub18CUB_300001_SM_10006detail11EmptyKernelIvEEvv:
[----:B------:R-:W-:Y:S01]  /*0000*/  LDC R1, c[0x0][0x37c] ;  /* 0x0000df00ff017b82 */ /* 0x000fe20000000800 */
[----:B------:R-:W-:Y:S05]  /*0010*/  EXIT ;  /* 0x000000000000794d */ /* 0x000fea0003800000 */
.L_x_10:
        /* <DEDUP_REMOVED lines=14> */
.L_x_14:


//--------------------- .nv.shared.reserved.0     --------------------------
	.section	.nv.shared.reserved.0,"aw",@nobits
	.weak		__nv_reservedSMEM_offset_0_alias
	.size		__nv_reservedSMEM_offset_0_alias, 0, 64
	.other		__nv_reservedSMEM_offset_0_alias,@"STO_CUDA_RESERVED_SHARED STV_DEFAULT"
__nv_reservedSMEM_offset_0_alias:
	.zero		0
	.zero		64


//--------------------- .nv.global                --------------------------
	.section	.nv.global,"aw",@nobits
.nv.global:
	.type		_ZN30_INTERNAL_196c221d_4_k_cu_main6thrust24THRUST_300001_SM_1000_NS3seqE,@object
	.size		_ZN30_INTERNAL_196c221d_4_k_cu_main6thrust24THRUST_300001_SM_1000_NS3seqE,(_ZN30_INTERNAL_196c221d_4_k_cu_main4cuda3std3__48in_placeE - _ZN30_INTERNAL_196c221d_4_k_cu_main6thrust24THRUST_300001_SM_1000_NS3seqE)
_ZN30_INTERNAL_196c221d_4_k_cu_main6thrust24THRUST_300001_SM_1000_NS3seqE:
	.zero		1
	.type		_ZN30_INTERNAL_196c221d_4_k_cu_main4cuda3std3__48in_placeE,@object
	.size		_ZN30_INTERNAL_196c221d_4_k_cu_main4cuda3std3__48in_placeE,(_ZN30_INTERNAL_196c221d_4_k_cu_main4cuda3std6ranges3__45__cpo4sizeE - _ZN30_INTERNAL_196c221d_4_k_cu_main4cuda3std3__48in_placeE)
_ZN30_INTERNAL_196c221d_4_k_cu_main4cuda3std3__48in_placeE:
	.zero		1
	.type		_ZN30_INTERNAL_196c221d_4_k_cu_main4cuda3std6ranges3__45__cpo4sizeE,@object
	.size		_ZN30_INTERNAL_196c221d_4_k_cu_main4cuda3std6ranges3__45__cpo4sizeE,(_ZN30_INTERNAL_196c221d_4_k_cu_main6thrust24THRUST_300001_SM_1000_NS12placeholders2_3E - _ZN30_INTERNAL_196c221d_4_k_cu_main4cuda3std6ranges3__45__cpo4sizeE)
_ZN30_INTERNAL_196c221d_4_k_cu_main4cuda3std6ranges3__45__cpo4sizeE:
	.zero		1
	.type		_ZN30_INTERNAL_196c221d_4_k_cu_main6thrust24THRUST_300001_SM_1000_NS12placeholders2_3E,@object
	.size		_ZN30_INTERNAL_196c221d_4_k_cu_main6thrust24THRUST_300001_SM_1000_NS12placeholders2_3E,(_ZN30_INTERNAL_196c221d_4_k_cu_main4cuda3std3__45__cpo6cbeginE - _ZN30_INTERNAL_196c221d_4_k_cu_main6thrust24THRUST_300001_SM_1000_NS12placeholders2_3E)
_ZN30_INTERNAL_196c221d_4_k_cu_main6thrust24THRUST_300001_SM_1000_NS12placeholders2_3E:
	.zero		1
	.type		_ZN30_INTERNAL_196c221d_4_k_cu_main4cuda3std3__45__cpo6cbeginE,@object
	.size		_ZN30_INTERNAL_196c221d_4_k_cu_main4cuda3std3__45__cpo6cbeginE,(_ZN30_INTERNAL_196c221d_4_k_cu_main4cuda3std6ranges3__45__cpo6cbeginE - _ZN30_INTERNAL_196c221d_4_k_cu_main4cuda3std3__45__cpo6cbeginE)
_ZN30_INTERNAL_196c221d_4_k_cu_main4cuda3std3__45__cpo6cbeginE:
	.zero		1
	.type		_ZN30_INTERNAL_196c221d_4_k_cu_main4cuda3std6ranges3__45__cpo6cbeginE,@object
	.size		_ZN30_INTERNAL_196c221d_4_k_cu_main4cuda3std6ranges3__45__cpo6cbeginE,(_ZN30_INTERNAL_196c221d_4_k_cu_main6thrust24THRUST_300001_SM_1000_NS12placeholders2_7E - _ZN30_INTERNAL_196c221d_4_k_cu_main4cuda3std6ranges3__45__cpo6cbeginE)
_ZN30_INTERNAL_196c221d_4_k_cu_main4cuda3std6ranges3__45__cpo6cbeginE:
	.zero		1
	.type		_ZN30_INTERNAL_196c221d_4_k_cu_main6thrust24THRUST_300001_SM_1000_NS12placeholders2_7E,@object
	.size		_ZN30_INTERNAL_196c221d_4_k_cu_main6thrust24THRUST_300001_SM_1000_NS12placeholders2_7E,(_ZN30_INTERNAL_196c221d_4_k_cu_main4cuda3std3__45__cpo7crbeginE - _ZN30_INTERNAL_196c221d_4_k_cu_main6thrust24THRUST_300001_SM_1000_NS12placeholders2_7E)
_ZN30_INTERNAL_196c221d_4_k_cu_main6thrust24THRUST_300001_SM_1000_NS12placeholders2_7E:
	.zero		1
	.type		_ZN30_INTERNAL_196c221d_4_k_cu_main4cuda3std3__45__cpo7crbeginE,@object
	.size		_ZN30_INTERNAL_196c221d_4_k_cu_main4cuda3std3__45__cpo7crbeginE,(_ZN30_INTERNAL_196c221d_4_k_cu_main4cuda3std6ranges3__45__cpo4nextE - _ZN30_INTERNAL_196c221d_4_k_cu_main4cuda3std3__45__cpo7crbeginE)
_ZN30_INTERNAL_196c221d_4_k_cu_main4cuda3std3__45__cpo7crbeginE:
	.zero		1
	.type		_ZN30_INTERNAL_196c221d_4_k_cu_main4cuda3std6ranges3__45__cpo4nextE,@object
	.size		_ZN30_INTERNAL_196c221d_4_k_cu_main4cuda3std6ranges3__45__cpo4nextE,(_ZN30_INTERNAL_196c221d_4_k_cu_main4cuda3std6ranges3__45__cpo4swapE - _ZN30_INTERNAL_196c221d_4_k_cu_main4cuda3std6ranges3__45__cpo4nextE)
_ZN30_INTERNAL_196c221d_4_k_cu_main4cuda3std6ranges3__45__cpo4nextE:
	.zero		1
	.type		_ZN30_INTERNAL_196c221d_4_k_cu_main4cuda3std6ranges3__45__cpo4swapE,@object
	.size		_ZN30_INTERNAL_196c221d_4_k_cu_main4cuda3std6ranges3__45__cpo4swapE,(_ZN30_INTERNAL_196c221d_4_k_cu_main6thrust24THRUST_300001_SM_1000_NS8cuda_cub10par_nosyncE - _ZN30_INTERNAL_196c221d_4_k_cu_main4cuda3std6ranges3__45__cpo4swapE)
_ZN30_INTERNAL_196c221d_4_k_cu_main4cuda3std6ranges3__45__cpo4swapE:
	.zero		1
	.type		_ZN30_INTERNAL_196c221d_4_k_cu_main6thrust24THRUST_300001_SM_1000_NS8cuda_cub10par_nosyncE,@object
	.size		_ZN30_INTERNAL_196c221d_4_k_cu_main6thrust24THRUST_300001_SM_1000_NS8cuda_cub10par_nosyncE,(_ZN30_INTERNAL_196c221d_4_k_cu_main6thrust24THRUST_300001_SM_1000_NS12placeholders2_9E - _ZN30_INTERNAL_196c221d_4_k_cu_main6thrust24THRUST_300001_SM_1000_NS8cuda_cub10par_nosyncE)
_ZN30_INTERNAL_196c221d_4_k_cu_main6thrust24THRUST_300001_SM_1000_NS8cuda_cub10par_nosyncE:
	.zero		1
	.type		_ZN30_INTERNAL_196c221d_4_k_cu_main6thrust24THRUST_300001_SM_1000_NS12placeholders2_9E,@object
	.size		_ZN30_INTERNAL_196c221d_4_k_cu_main6thrust24THRUST_300001_SM_1000_NS12placeholders2_9E,(_ZN30_INTERNAL_196c221d_4_k_cu_main4cuda3std3__432_GLOBAL__N__196c221d_4_k_cu_main6ignoreE - _ZN30_INTERNAL_196c221d_4_k_cu_main6thrust24THRUST_300001_SM_1000_NS12placeholders2_9E)
_ZN30_INTERNAL_196c221d_4_k_cu_main6thrust24THRUST_300001_SM_1000_NS12placeholders2_9E:
	.zero		1
	.type		_ZN30_INTERNAL_196c221d_4_k_cu_main4cuda3std3__432_GLOBAL__N__196c221d_4_k_cu_main6ignoreE,@object
	.size		_ZN30_INTERNAL_196c221d_4_k_cu_main4cuda3std3__432_GLOBAL__N__196c221d_4_k_cu_main6ignoreE,(_ZN30_INTERNAL_196c221d_4_k_cu_main4cuda3std6ranges3__45__cpo4dataE - _ZN30_INTERNAL_196c221d_4_k_cu_main4cuda3std3__432_GLOBAL__N__196c221d_4_k_cu_main6ignoreE)
_ZN30_INTERNAL_196c221d_4_k_cu_main4cuda3std3__432_GLOBAL__N__196c221d_4_k_cu_main6ignoreE:
	.zero		1
	.type		_ZN30_INTERNAL_196c221d_4_k_cu_main4cuda3std6ranges3__45__cpo4dataE,@object
	.size		_ZN30_INTERNAL_196c221d_4_k_cu_main4cuda3std6ranges3__45__cpo4dataE,(_ZN30_INTERNAL_196c221d_4_k_cu_main6thrust24THRUST_300001_SM_1000_NS12placeholders2_1E - _ZN30_INTERNAL_196c221d_4_k_cu_main4cuda3std6ranges3__45__cpo4dataE)
_ZN30_INTERNAL_196c221d_4_k_cu_main4cuda3std6ranges3__45__cpo4dataE:
	.zero		1
	.type		_ZN30_INTERNAL_196c221d_4_k_cu_main6thrust24THRUST_300001_SM_1000_NS12placeholders2_1E,@object
	.size		_ZN30_INTERNAL_196c221d_4_k_cu_main6thrust24THRUST_300001_SM_1000_NS12placeholders2_1E,(_ZN30_INTERNAL_196c221d_4_k_cu_main4cuda3std3__45__cpo5beginE - _ZN30_INTERNAL_196c221d_4_k_cu_main6thrust24THRUST_300001_SM_1000_NS12placeholders2_1E)
_ZN30_INTERNAL_196c221d_4_k_cu_main6thrust24THRUST_300001_SM_1000_NS12placeholders2_1E:
	.zero		1
	.type		_ZN30_INTERNAL_196c221d_4_k_cu_main4cuda3std3__45__cpo5beginE,@object
	.size		_ZN30_INTERNAL_196c221d_4_k_cu_main4cuda3std3__45__cpo5beginE,(_ZN30_INTERNAL_196c221d_4_k_cu_main4cuda3std6ranges3__45__cpo5beginE - _ZN30_INTERNAL_196c221d_4_k_cu_main4cuda3std3__45__cpo5beginE)
_ZN30_INTERNAL_196c221d_4_k_cu_main4cuda3std3__45__cpo5beginE:
	.zero		1
	.type		_ZN30_INTERNAL_196c221d_4_k_cu_main4cuda3std6ranges3__45__cpo5beginE,@object
	.size		_ZN30_INTERNAL_196c221d_4_k_cu_main4cuda3std6ranges3__45__cpo5beginE,(_ZN30_INTERNAL_196c221d_4_k_cu_main6thrust24THRUST_300001_SM_1000_NS12placeholders2_5E - _ZN30_INTERNAL_196c221d_4_k_cu_main4cuda3std6ranges3__45__cpo5beginE)
_ZN30_INTERNAL_196c221d_4_k_cu_main4cuda3std6ranges3__45__cpo5beginE:
	.zero		1
	.type		_ZN30_INTERNAL_196c221d_4_k_cu_main6thrust24THRUST_300001_SM_1000_NS12placeholders2_5E,@object
	.size		_ZN30_INTERNAL_196c221d_4_k_cu_main6thrust24THRUST_300001_SM_1000_NS12placeholders2_5E,(_ZN30_INTERNAL_196c221d_4_k_cu_main4cuda3std3__45__cpo6rbeginE - _ZN30_INTERNAL_196c221d_4_k_cu_main6thrust24THRUST_300001_SM_1000_NS12placeholders2_5E)
_ZN30_INTERNAL_196c221d_4_k_cu_main6thrust24THRUST_300001_SM_1000_NS12placeholders2_5E:
	.zero		1
	.type		_ZN30_INTERNAL_196c221d_4_k_cu_main4cuda3std3__45__cpo6rbeginE,@object
	.size		_ZN30_INTERNAL_196c221d_4_k_cu_main4cuda3std3__45__cpo6rbeginE,(_ZN30_INTERNAL_196c221d_4_k_cu_main4cuda3std6ranges3__45__cpo7advanceE - _ZN30_INTERNAL_196c221d_4_k_cu_main4cuda3std3__45__cpo6rbeginE)
_ZN30_INTERNAL_196c221d_4_k_cu_main4cuda3std3__45__cpo6rbeginE:
	.zero		1
	.type		_ZN30_INTERNAL_196c221d_4_k_cu_main4cuda3std6ranges3__45__cpo7advanceE,@object
	.size		_ZN30_INTERNAL_196c221d_4_k_cu_main4cuda3std6ranges3__45__cpo7advanceE,(_ZN30_INTERNAL_196c221d_4_k_cu_main4cuda3std3__47nulloptE - _ZN30_INTERNAL_196c221d_4_k_cu_main4cuda3std6ranges3__45__cpo7advanceE)
_ZN30_INTERNAL_196c221d_4_k_cu_main4cuda3std6ranges3__45__cpo7advanceE:
	.zero		1
	.type		_ZN30_INTERNAL_196c221d_4_k_cu_main4cuda3std3__47nulloptE,@object
	.size		_ZN30_INTERNAL_196c221d_4_k_cu_main4cuda3std3__47nulloptE,(_ZN30_INTERNAL_196c221d_4_k_cu_main4cuda3std6ranges3__45__cpo8distanceE - _ZN30_INTERNAL_196c221d_4_k_cu_main4cuda3std3__47nulloptE)
_ZN30_INTERNAL_196c221d_4_k_cu_main4cuda3std3__47nulloptE:
	.zero		1
	.type		_ZN30_INTERNAL_196c221d_4_k_cu_main4cuda3std6ranges3__45__cpo8distanceE,@object
	.size		_ZN30_INTERNAL_196c221d_4_k_cu_main4cuda3std6ranges3__45__cpo8distanceE,(_ZN30_INTERNAL_196c221d_4_k_cu_main6thrust24THRUST_300001_SM_1000_NS12placeholders3_10E - _ZN30_INTERNAL_196c221d_4_k_cu_main4cuda3std6ranges3__45__cpo8distanceE)
_ZN30_INTERNAL_196c221d_4_k_cu_main4cuda3std6ranges3__45__cpo8distanceE:
	.zero		1
	.type		_ZN30_INTERNAL_196c221d_4_k_cu_main6thrust24THRUST_300001_SM_1000_NS12placeholders3_10E,@object
	.size		_ZN30_INTERNAL_196c221d_4_k_cu_main6thrust24THRUST_300001_SM_1000_NS12placeholders3_10E,(_ZN30_INTERNAL_196c221d_4_k_cu_main4cuda3std3__419piecewise_constructE - _ZN30_INTERNAL_196c221d_4_k_cu_main6thrust24THRUST_300001_SM_1000_NS12placeholders3_10E)
_ZN30_INTERNAL_196c221d_4_k_cu_main6thrust24THRUST_300001_SM_1000_NS12placeholders3_10E:
	.zero		1
	.type		_ZN30_INTERNAL_196c221d_4_k_cu_main4cuda3std3__419piecewise_constructE,@object
	.size		_ZN30_INTERNAL_196c221d_4_k_cu_main4cuda3std3__419piecewise_constructE,(_ZN30_INTERNAL_196c221d_4_k_cu_main4cuda3std6ranges3__45__cpo5cdataE - _ZN30_INTERNAL_196c221d_4_k_cu_main4cuda3std3__419piecewise_constructE)
_ZN30_INTERNAL_196c221d_4_k_cu_main4cuda3std3__419piecewise_constructE:
	.zero		1
	.type		_ZN30_INTERNAL_196c221d_4_k_cu_main4cuda3std6ranges3__45__cpo5cdataE,@object
	.size		_ZN30_INTERNAL_196c221d_4_k_cu_main4cuda3std6ranges3__45__cpo5cdataE,(_ZN30_INTERNAL_196c221d_4_k_cu_main6thrust24THRUST_300001_SM_1000_NS12placeholders2_2E - _ZN30_INTERNAL_196c221d_4_k_cu_main4cuda3std6ranges3__45__cpo5cdataE)
_ZN30_INTERNAL_196c221d_4_k_cu_main4cuda3std6ranges3__45__cpo5cdataE:
	.zero		1
	.type		_ZN30_INTERNAL_196c221d_4_k_cu_main6thrust24THRUST_300001_SM_1000_NS12placeholders2_2E,@object
	.size		_ZN30_INTERNAL_196c221d_4_k_cu_main6thrust24THRUST_300001_SM_1000_NS12placeholders2_2E,(_ZN30_INTERNAL_196c221d_4_k_cu_main4cuda3std3__45__cpo3endE - _ZN30_INTERNAL_196c221d_4_k_cu_main6thrust24THRUST_300001_SM_1000_NS12placeholders2_2E)
_ZN30_INTERNAL_196c221d_4_k_cu_main6thrust24THRUST_300001_SM_1000_NS12placeholders2_2E:
	.zero		1
	.type		_ZN30_INTERNAL_196c221d_4_k_cu_main4cuda3std3__45__cpo3endE,@object
	.size		_ZN30_INTERNAL_196c221d_4_k_cu_main4cuda3std3__45__cpo3endE,(_ZN30_INTERNAL_196c221d_4_k_cu_main4cuda3std6ranges3__45__cpo3endE - _ZN30_INTERNAL_196c221d_4_k_cu_main4cuda3std3__45__cpo3endE)
_ZN30_INTERNAL_196c221d_4_k_cu_main4cuda3std3__45__cpo3endE:
	.zero		1
	.type		_ZN30_INTERNAL_196c221d_4_k_cu_main4cuda3std6ranges3__45__cpo3endE,@object
	.size		_ZN30_INTERNAL_196c221d_4_k_cu_main4cuda3std6ranges3__45__cpo3endE,(_ZN30_INTERNAL_196c221d_4_k_cu_main6thrust24THRUST_300001_SM_1000_NS12placeholders2_6E - _ZN30_INTERNAL_196c221d_4_k_cu_main4cuda3std6ranges3__45__cpo3endE)
_ZN30_INTERNAL_196c221d_4_k_cu_main4cuda3std6ranges3__45__cpo3endE:
	.zero		1
	.type		_ZN30_INTERNAL_196c221d_4_k_cu_main6thrust24THRUST_300001_SM_1000_NS12placeholders2_6E,@object
	.size		_ZN30_INTERNAL_196c221d_4_k_cu_main6thrust24THRUST_300001_SM_1000_NS12placeholders2_6E,(_ZN30_INTERNAL_196c221d_4_k_cu_main4cuda3std3__45__cpo4rendE - _ZN30_INTERNAL_196c221d_4_k_cu_main6thrust24THRUST_300001_SM_1000_NS12placeholders2_6E)
_ZN30_INTERNAL_196c221d_4_k_cu_main6thrust24THRUST_300001_SM_1000_NS12placeholders2_6E:
	.zero		1
	.type		_ZN30_INTERNAL_196c221d_4_k_cu_main4cuda3std3__45__cpo4rendE,@object
	.size		_ZN30_INTERNAL_196c221d_4_k_cu_main4cuda3std3__45__cpo4rendE,(_ZN30_INTERNAL_196c221d_4_k_cu_main4cuda3std6ranges3__45__cpo9iter_swapE - _ZN30_INTERNAL_196c221d_4_k_cu_main4cuda3std3__45__cpo4rendE)
_ZN30_INTERNAL_196c221d_4_k_cu_main4cuda3std3__45__cpo4rendE:
	.zero		1
	.type		_ZN30_INTERNAL_196c221d_4_k_cu_main4cuda3std6ranges3__45__cpo9iter_swapE,@object
	.size		_ZN30_INTERNAL_196c221d_4_k_cu_main4cuda3std6ranges3__45__cpo9iter_swapE,(_ZN30_INTERNAL_196c221d_4_k_cu_main4cuda3std3__48unexpectE - _ZN30_INTERNAL_196c221d_4_k_cu_main4cuda3std6ranges3__45__cpo9iter_swapE)
_ZN30_INTERNAL_196c221d_4_k_cu_main4cuda3std6ranges3__45__cpo9iter_swapE:
	.zero		1
	.type		_ZN30_INTERNAL_196c221d_4_k_cu_main4cuda3std3__48unexpectE,@object
	.size		_ZN30_INTERNAL_196c221d_4_k_cu_main4cuda3std3__48unexpectE,(_ZN30_INTERNAL_196c221d_4_k_cu_main6thrust24THRUST_300001_SM_1000_NS8cuda_cub3parE - _ZN30_INTERNAL_196c221d_4_k_cu_main4cuda3std3__48unexpectE)
_ZN30_INTERNAL_196c221d_4_k_cu_main4cuda3std3__48unexpectE:
	.zero		1
	.type		_ZN30_INTERNAL_196c221d_4_k_cu_main6thrust24THRUST_300001_SM_1000_NS8cuda_cub3parE,@object
	.size		_ZN30_INTERNAL_196c221d_4_k_cu_main6thrust24THRUST_300001_SM_1000_NS8cuda_cub3parE,(_ZN30_INTERNAL_196c221d_4_k_cu_main6thrust24THRUST_300001_SM_1000_NS12placeholders2_4E - _ZN30_INTERNAL_196c221d_4_k_cu_main6thrust24THRUST_300001_SM_1000_NS8cuda_cub3parE)
_ZN30_INTERNAL_196c221d_4_k_cu_main6thrust24THRUST_300001_SM_1000_NS8cuda_cub3parE:
	.zero		1
	.type		_ZN30_INTERNAL_196c221d_4_k_cu_main6thrust24THRUST_300001_SM_1000_NS12placeholders2_4E,@object
	.size		_ZN30_INTERNAL_196c221d_4_k_cu_main6thrust24THRUST_300001_SM_1000_NS12placeholders2_4E,(_ZN30_INTERNAL_196c221d_4_k_cu_main4cuda3std3__45__cpo4cendE - _ZN30_INTERNAL_196c221d_4_k_cu_main6thrust24THRUST_300001_SM_1000_NS12placeholders2_4E)
_ZN30_INTERNAL_196c221d_4_k_cu_main6thrust24THRUST_300001_SM_1000_NS12placeholders2_4E:
	.zero		1
	.type		_ZN30_INTERNAL_196c221d_4_k_cu_main4cuda3std3__45__cpo4cendE,@object
	.size		_ZN30_INTERNAL_196c221d_4_k_cu_main4cuda3std3__45__cpo4cendE,(_ZN30_INTERNAL_196c221d_4_k_cu_main4cuda3std6ranges3__45__cpo4cendE - _ZN30_INTERNAL_196c221d_4_k_cu_main4cuda3std3__45__cpo4cendE)
_ZN30_INTERNAL_196c221d_4_k_cu_main4cuda3std3__45__cpo4cendE:
	.zero		1
	.type		_ZN30_INTERNAL_196c221d_4_k_cu_main4cuda3std6ranges3__45__cpo4cendE,@object
	.size		_ZN30_INTERNAL_196c221d_4_k_cu_main4cuda3std6ranges3__45__cpo4cendE,(_ZN30_INTERNAL_196c221d_4_k_cu_main4cuda3std3__420unreachable_sentinelE - _ZN30_INTERNAL_196c221d_4_k_cu_main4cuda3std6ranges3__45__cpo4cendE)
_ZN30_INTERNAL_196c221d_4_k_cu_main4cuda3std6ranges3__45__cpo4cendE:
	.zero		1
	.type		_ZN30_INTERNAL_196c221d_4_k_cu_main4cuda3std3__420unreachable_sentinelE,@object
	.size		_ZN30_INTERNAL_196c221d_4_k_cu_main4cuda3std3__420unreachable_sentinelE,(_ZN30_INTERNAL_196c221d_4_k_cu_main4cuda3std6ranges3__45__cpo5ssizeE - _ZN30_INTERNAL_196c221d_4_k_cu_main4cuda3std3__420unreachable_sentinelE)
_ZN30_INTERNAL_196c221d_4_k_cu_main4cuda3std3__420unreachable_sentinelE:
	.zero		1
	.type		_ZN30_INTERNAL_196c221d_4_k_cu_main4cuda3std6ranges3__45__cpo5ssizeE,@object
	.size		_ZN30_INTERNAL_196c221d_4_k_cu_main4cuda3std6ranges3__45__cpo5ssizeE,(_ZN30_INTERNAL_196c221d_4_k_cu_main6thrust24THRUST_300001_SM_1000_NS12placeholders2_8E - _ZN30_INTERNAL_196c221d_4_k_cu_main4cuda3std6ranges3__45__cpo5ssizeE)
_ZN30_INTERNAL_196c221d_4_k_cu_main4cuda3std6ranges3__45__cpo5ssizeE:
	.zero		1
	.type		_ZN30_INTERNAL_196c221d_4_k_cu_main6thrust24THRUST_300001_SM_1000_NS12placeholders2_8E,@object
	.size		_ZN30_INTERNAL_196c221d_4_k_cu_main6thrust24THRUST_300001_SM_1000_NS12placeholders2_8E,(_ZN30_INTERNAL_196c221d_4_k_cu_main4cuda3std3__45__cpo5crendE - _ZN30_INTERNAL_196c221d_4_k_cu_main6thrust24THRUST_300001_SM_1000_NS12placeholders2_8E)
_ZN30_INTERNAL_196c221d_4_k_cu_main6thrust24THRUST_300001_SM_1000_NS12placeholders2_8E:
	.zero		1
	.type		_ZN30_INTERNAL_196c221d_4_k_cu_main4cuda3std3__45__cpo5crendE,@object
	.size		_ZN30_INTERNAL_196c221d_4_k_cu_main4cuda3std3__45__cpo5crendE,(_ZN30_INTERNAL_196c221d_4_k_cu_main4cuda3std6ranges3__45__cpo4prevE - _ZN30_INTERNAL_196c221d_4_k_cu_main4cuda3std3__45__cpo5crendE)
_ZN30_INTERNAL_196c221d_4_k_cu_main4cuda3std3__45__cpo5crendE:
	.zero		1
	.type		_ZN30_INTERNAL_196c221d_4_k_cu_main4cuda3std6ranges3__45__cpo4prevE,@object
	.size		_ZN30_INTERNAL_196c221d_4_k_cu_main4cuda3std6ranges3__45__cpo4prevE,(_ZN30_INTERNAL_196c221d_4_k_cu_main4cuda3std6ranges3__45__cpo9iter_moveE - _ZN30_INTERNAL_196c221d_4_k_cu_main4cuda3std6ranges3__45__cpo4prevE)
_ZN30_INTERNAL_196c221d_4_k_cu_main4cuda3std6ranges3__45__cpo4prevE:
	.zero		1
	.type		_ZN30_INTERNAL_196c221d_4_k_cu_main4cuda3std6ranges3__45__cpo9iter_moveE,@object
	.size		_ZN30_INTERNAL_196c221d_4_k_cu_main4cuda3std6ranges3__45__cpo9iter_moveE,(_ZN30_INTERNAL_196c221d_4_k_cu_main6thrust24THRUST_300001_SM_1000_NS6system6detail10sequential3seqE - _ZN30_INTERNAL_196c221d_4_k_cu_main4cuda3std6ranges3__45__cpo9iter_moveE)
_ZN30_INTERNAL_196c221d_4_k_cu_main4cuda3std6ranges3__45__cpo9iter_moveE:
	.zero		1
	.type		_ZN30_INTERNAL_196c221d_4_k_cu_main6thrust24THRUST_300001_SM_1000_NS6system6detail10sequential3seqE,@object
	.size		_ZN30_INTERNAL_196c221d_4_k_cu_main6thrust24THRUST_300001_SM_1000_NS6system6detail10sequential3seqE,(.L_31 - _ZN30_INTERNAL_196c221d_4_k_cu_main6thrust24THRUST_300001_SM_1000_NS6system6detail10sequential3seqE)
_ZN30_INTERNAL_196c221d_4_k_cu_main6thrust24THRUST_300001_SM_1000_NS6system6detail10sequential3seqE:
	.zero		1
.L_31:


//--------------------- .nv.constant0._ZN3cub18CUB_300001_SM_10006detail8for_each13static_kernelINS2_12policy_hub_t12policy_500_tElNS2_12op_wrapper_tIlN6thrust24THRUST_300001_SM_1000_NS12zip_functionI18arbitrary_functor2EENS8_12zip_iteratorIN4cuda3std3__45tupleIJNS8_6detail15normal_iteratorINS8_10device_ptrIfEEEESL_SL_SL_EEEEEEEEEvT0_T1_ --------------------------
	.section	.nv.constant0._ZN3cub18CUB_300001_SM_10006detail8for_each13static_kernelINS2_12policy_hub_t12policy_500_tElNS2_12op_wrapper_tIlN6thrust24THRUST_300001_SM_1000_NS12zip_functionI18arbitrary_functor2EENS8_12zip_iteratorIN4cuda3std3__45tupleIJNS8_6detail15normal_iteratorINS8_10device_ptrIfEEEESL_SL_SL_EEEEEEEEEvT0_T1_,"a",@progbits
	.sectionflags	@""
	.align	4
.nv.constant0._ZN3cub18CUB_300001_SM_10006detail8for_each13static_kernelINS2_12policy_hub_t12policy_500_tElNS2_12op_wrapper_tIlN6thrust24THRUST_300001_SM_1000_NS12zip_functionI18arbitrary_functor2EENS8_12zip_iteratorIN4cuda3std3__45tupleIJNS8_6detail15normal_iteratorINS8_10device_ptrIfEEEESL_SL_SL_EEEEEEEEEvT0_T1_:
	.zero		944


//--------------------- .nv.constant0._ZN3cub18CUB_300001_SM_10006detail8for_each13static_kernelINS2_12policy_hub_t12policy_500_tElNS2_12op_wrapper_tIl18arbitrary_functor1N6thrust24THRUST_300001_SM_1000_NS12zip_iteratorIN4cuda3std3__45tupleIJNS9_6detail15normal_iteratorINS9_10device_ptrIfEEEESJ_SJ_SJ_EEEEEEEEEvT0_T1_ --------------------------
	.section	.nv.constant0._ZN3cub18CUB_300001_SM_10006detail8for_each13static_kernelINS2_12policy_hub_t12policy_500_tElNS2_12op_wrapper_tIl18arbitrary_functor1N6thrust24THRUST_300001_SM_1000_NS12zip_iteratorIN4cuda3std3__45tupleIJNS9_6detail15normal_iteratorINS9_10device_ptrIfEEEESJ_SJ_SJ_EEEEEEEEEvT0_T1_,"a",@progbits
	.sectionflags	@""
	.align	4
.nv.constant0._ZN3cub18CUB_300001_SM_10006detail8for_each13static_kernelINS2_12policy_hub_t12policy_500_tElNS2_12op_wrapper_tIl18arbitrary_functor1N6thrust24THRUST_300001_SM_1000_NS12zip_iteratorIN4cuda3std3__45tupleIJNS9_6detail15normal_iteratorINS9_10device_ptrIfEEEESJ_SJ_SJ_EEEEEEEEEvT0_T1_:
	.zero		944


//--------------------- .nv.constant0._ZN3cub18CUB_300001_SM_10006detail8for_each13static_kernelINS2_12policy_hub_t12policy_500_tEmN6thrust24THRUST_300001_SM_1000_NS8cuda_cub20__uninitialized_fill7functorINS7_10device_ptrIfEEfEEEEvT0_T1_ --------------------------
	.section	.nv.constant0._ZN3cub18CUB_300001_SM_10006detail8for_each13static_kernelINS2_12policy_hub_t12policy_500_tEmN6thrust24THRUST_300001_SM_1000_NS8cuda_cub20__uninitialized_fill7functorINS7_10device_ptrIfEEfEEEEvT0_T1_,"a",@progbits
	.sectionflags	@""
	.align	4
.nv.constant0._ZN3cub18CUB_300001_SM_10006detail8for_each13static_kernelINS2_12policy_hub_t12policy_500_tEmN6thrust24THRUST_300001_SM_1000_NS8cuda_cub20__uninitialized_fill7functorINS7_10device_ptrIfEEfEEEEvT0_T1_:
	.zero		920


//--------------------- .nv.constant0._ZN3cub18CUB_300001_SM_10006detail11EmptyKernelIvEEvv --------------------------
	.section	.nv.constant0._ZN3cub18CUB_300001_SM_10006detail11EmptyKernelIvEEvv,"a",@progbits
	.sectionflags	@""
	.align	4
.nv.constant0._ZN3cub18CUB_300001_SM_10006detail11EmptyKernelIvEEvv:
	.zero		896


//--------------------- SYMBOLS --------------------------

	.type		.nv.reservedSmem.offset0,@object
	.size		.nv.reservedSmem.offset0,0x4
